//
// Generated by NVIDIA NVVM Compiler
//
// Compiler Build ID: CL-36424714
// Cuda compilation tools, release 13.0, V13.0.88
// Based on NVVM 20.0.0
//

.version 9.0
.target sm_100
.address_size 64

	// .globl	_Z10initCurandP17curandStateXORWOWm
.global .align 4 .b8 precalc_xorwow_matrix[102400];
.global .align 4 .b8 precalc_xorwow_offset_matrix[102400];
.global .align 4 .b8 mrg32k3aM1[2304];
.global .align 4 .b8 mrg32k3aM2[2304];
.global .align 4 .b8 mrg32k3aM1SubSeq[2016];
.global .align 4 .b8 mrg32k3aM2SubSeq[2016];
.global .align 4 .b8 mrg32k3aM1Seq[2304];
.global .align 4 .b8 mrg32k3aM2Seq[2304];
.const .align 8 .b8 __cr_lgamma_table[72];

.visible .entry _Z10initCurandP17curandStateXORWOWm(
	.param .u64 .ptr .align 1 _Z10initCurandP17curandStateXORWOWm_param_0,
	.param .u64 _Z10initCurandP17curandStateXORWOWm_param_1
)
{
	.reg .pred 	%p<24>;
	.reg .b32 	%r<413>;
	.reg .b64 	%rd<19>;

	ld.param.u64 	%rd8, [_Z10initCurandP17curandStateXORWOWm_param_0];
	ld.param.u64 	%rd9, [_Z10initCurandP17curandStateXORWOWm_param_1];
	cvta.to.global.u64 	%rd10, %rd8;
	mov.u32 	%r182, %tid.x;
	mov.u32 	%r183, %ctaid.x;
	mov.u32 	%r184, %ntid.x;
	mad.lo.s32 	%r185, %r183, %r184, %r182;
	cvt.s64.s32 	%rd18, %r185;
	mul.wide.s32 	%rd11, %r185, 48;
	add.s64 	%rd2, %rd10, %rd11;
	cvt.u32.u64 	%r186, %rd9;
	xor.b32  	%r187, %r186, -1429050551;
	mul.lo.s32 	%r188, %r187, 1099087573;
	{ .reg .b32 tmp; mov.b64 {tmp, %r189}, %rd9; }
	xor.b32  	%r190, %r189, -136515619;
	mul.lo.s32 	%r191, %r190, -1703105765;
	add.s32 	%r192, %r188, %r191;
	add.s32 	%r193, %r192, 6615241;
	add.s32 	%r194, %r188, 123456789;
	st.global.v2.u32 	[%rd2], {%r193, %r194};
	xor.b32  	%r195, %r188, 362436069;
	add.s32 	%r196, %r191, 521288629;
	st.global.v2.u32 	[%rd2+8], {%r195, %r196};
	xor.b32  	%r197, %r191, 88675123;
	add.s32 	%r198, %r188, 5783321;
	st.global.v2.u32 	[%rd2+16], {%r197, %r198};
	setp.eq.s32 	%p1, %r185, 0;
	@%p1 bra 	$L__BB0_42;
	mov.b32 	%r319, 0;
$L__BB0_2:
	and.b64  	%rd4, %rd18, 3;
	setp.eq.s64 	%p2, %rd4, 0;
	@%p2 bra 	$L__BB0_41;
	mul.wide.u32 	%rd12, %r319, 3200;
	mov.u64 	%rd13, precalc_xorwow_matrix;
	add.s64 	%rd5, %rd13, %rd12;
	cvt.u32.u64 	%r2, %rd4;
	mov.b32 	%r320, 0;
$L__BB0_4:
	mov.b32 	%r333, 0;
	mov.u32 	%r334, %r333;
	mov.u32 	%r335, %r333;
	mov.u32 	%r336, %r333;
	mov.u32 	%r337, %r333;
	mov.u32 	%r326, %r333;
$L__BB0_5:
	mul.wide.u32 	%rd14, %r326, 4;
	add.s64 	%rd15, %rd2, %rd14;
	ld.global.u32 	%r10, [%rd15+4];
	shl.b32 	%r11, %r326, 5;
	mov.b32 	%r332, 0;
$L__BB0_6:
	.pragma "nounroll";
	shr.u32 	%r203, %r10, %r332;
	and.b32  	%r204, %r203, 1;
	setp.eq.b32 	%p3, %r204, 1;
	not.pred 	%p4, %p3;
	add.s32 	%r205, %r11, %r332;
	mul.lo.s32 	%r206, %r205, 5;
	mul.wide.u32 	%rd16, %r206, 4;
	add.s64 	%rd6, %rd5, %rd16;
	@%p4 bra 	$L__BB0_8;
	ld.global.u32 	%r207, [%rd6];
	xor.b32  	%r337, %r337, %r207;
	ld.global.u32 	%r208, [%rd6+4];
	xor.b32  	%r336, %r336, %r208;
	ld.global.u32 	%r209, [%rd6+8];
	xor.b32  	%r335, %r335, %r209;
	ld.global.u32 	%r210, [%rd6+12];
	xor.b32  	%r334, %r334, %r210;
	ld.global.u32 	%r211, [%rd6+16];
	xor.b32  	%r333, %r333, %r211;
$L__BB0_8:
	and.b32  	%r213, %r203, 2;
	setp.eq.s32 	%p5, %r213, 0;
	@%p5 bra 	$L__BB0_10;
	ld.global.u32 	%r214, [%rd6+20];
	xor.b32  	%r337, %r337, %r214;
	ld.global.u32 	%r215, [%rd6+24];
	xor.b32  	%r336, %r336, %r215;
	ld.global.u32 	%r216, [%rd6+28];
	xor.b32  	%r335, %r335, %r216;
	ld.global.u32 	%r217, [%rd6+32];
	xor.b32  	%r334, %r334, %r217;
	ld.global.u32 	%r218, [%rd6+36];
	xor.b32  	%r333, %r333, %r218;
$L__BB0_10:
	and.b32  	%r220, %r203, 4;
	setp.eq.s32 	%p6, %r220, 0;
	@%p6 bra 	$L__BB0_12;
	ld.global.u32 	%r221, [%rd6+40];
	xor.b32  	%r337, %r337, %r221;
	ld.global.u32 	%r222, [%rd6+44];
	xor.b32  	%r336, %r336, %r222;
	ld.global.u32 	%r223, [%rd6+48];
	xor.b32  	%r335, %r335, %r223;
	ld.global.u32 	%r224, [%rd6+52];
	xor.b32  	%r334, %r334, %r224;
	ld.global.u32 	%r225, [%rd6+56];
	xor.b32  	%r333, %r333, %r225;
$L__BB0_12:
	and.b32  	%r227, %r203, 8;
	setp.eq.s32 	%p7, %r227, 0;
	@%p7 bra 	$L__BB0_14;
	ld.global.u32 	%r228, [%rd6+60];
	xor.b32  	%r337, %r337, %r228;
	ld.global.u32 	%r229, [%rd6+64];
	xor.b32  	%r336, %r336, %r229;
	ld.global.u32 	%r230, [%rd6+68];
	xor.b32  	%r335, %r335, %r230;
	ld.global.u32 	%r231, [%rd6+72];
	xor.b32  	%r334, %r334, %r231;
	ld.global.u32 	%r232, [%rd6+76];
	xor.b32  	%r333, %r333, %r232;
$L__BB0_14:
	and.b32  	%r234, %r203, 16;
	setp.eq.s32 	%p8, %r234, 0;
	@%p8 bra 	$L__BB0_16;
	ld.global.u32 	%r235, [%rd6+80];
	xor.b32  	%r337, %r337, %r235;
	ld.global.u32 	%r236, [%rd6+84];
	xor.b32  	%r336, %r336, %r236;
	ld.global.u32 	%r237, [%rd6+88];
	xor.b32  	%r335, %r335, %r237;
	ld.global.u32 	%r238, [%rd6+92];
	xor.b32  	%r334, %r334, %r238;
	ld.global.u32 	%r239, [%rd6+96];
	xor.b32  	%r333, %r333, %r239;
$L__BB0_16:
	and.b32  	%r241, %r203, 32;
	setp.eq.s32 	%p9, %r241, 0;
	@%p9 bra 	$L__BB0_18;
	ld.global.u32 	%r242, [%rd6+100];
	xor.b32  	%r337, %r337, %r242;
	ld.global.u32 	%r243, [%rd6+104];
	xor.b32  	%r336, %r336, %r243;
	ld.global.u32 	%r244, [%rd6+108];
	xor.b32  	%r335, %r335, %r244;
	ld.global.u32 	%r245, [%rd6+112];
	xor.b32  	%r334, %r334, %r245;
	ld.global.u32 	%r246, [%rd6+116];
	xor.b32  	%r333, %r333, %r246;
$L__BB0_18:
	and.b32  	%r248, %r203, 64;
	setp.eq.s32 	%p10, %r248, 0;
	@%p10 bra 	$L__BB0_20;
	ld.global.u32 	%r249, [%rd6+120];
	xor.b32  	%r337, %r337, %r249;
	ld.global.u32 	%r250, [%rd6+124];
	xor.b32  	%r336, %r336, %r250;
	ld.global.u32 	%r251, [%rd6+128];
	xor.b32  	%r335, %r335, %r251;
	ld.global.u32 	%r252, [%rd6+132];
	xor.b32  	%r334, %r334, %r252;
	ld.global.u32 	%r253, [%rd6+136];
	xor.b32  	%r333, %r333, %r253;
$L__BB0_20:
	and.b32  	%r255, %r203, 128;
	setp.eq.s32 	%p11, %r255, 0;
	@%p11 bra 	$L__BB0_22;
	ld.global.u32 	%r256, [%rd6+140];
	xor.b32  	%r337, %r337, %r256;
	ld.global.u32 	%r257, [%rd6+144];
	xor.b32  	%r336, %r336, %r257;
	ld.global.u32 	%r258, [%rd6+148];
	xor.b32  	%r335, %r335, %r258;
	ld.global.u32 	%r259, [%rd6+152];
	xor.b32  	%r334, %r334, %r259;
	ld.global.u32 	%r260, [%rd6+156];
	xor.b32  	%r333, %r333, %r260;
$L__BB0_22:
	and.b32  	%r262, %r203, 256;
	setp.eq.s32 	%p12, %r262, 0;
	@%p12 bra 	$L__BB0_24;
	ld.global.u32 	%r263, [%rd6+160];
	xor.b32  	%r337, %r337, %r263;
	ld.global.u32 	%r264, [%rd6+164];
	xor.b32  	%r336, %r336, %r264;
	ld.global.u32 	%r265, [%rd6+168];
	xor.b32  	%r335, %r335, %r265;
	ld.global.u32 	%r266, [%rd6+172];
	xor.b32  	%r334, %r334, %r266;
	ld.global.u32 	%r267, [%rd6+176];
	xor.b32  	%r333, %r333, %r267;
$L__BB0_24:
	and.b32  	%r269, %r203, 512;
	setp.eq.s32 	%p13, %r269, 0;
	@%p13 bra 	$L__BB0_26;
	ld.global.u32 	%r270, [%rd6+180];
	xor.b32  	%r337, %r337, %r270;
	ld.global.u32 	%r271, [%rd6+184];
	xor.b32  	%r336, %r336, %r271;
	ld.global.u32 	%r272, [%rd6+188];
	xor.b32  	%r335, %r335, %r272;
	ld.global.u32 	%r273, [%rd6+192];
	xor.b32  	%r334, %r334, %r273;
	ld.global.u32 	%r274, [%rd6+196];
	xor.b32  	%r333, %r333, %r274;
$L__BB0_26:
	and.b32  	%r276, %r203, 1024;
	setp.eq.s32 	%p14, %r276, 0;
	@%p14 bra 	$L__BB0_28;
	ld.global.u32 	%r277, [%rd6+200];
	xor.b32  	%r337, %r337, %r277;
	ld.global.u32 	%r278, [%rd6+204];
	xor.b32  	%r336, %r336, %r278;
	ld.global.u32 	%r279, [%rd6+208];
	xor.b32  	%r335, %r335, %r279;
	ld.global.u32 	%r280, [%rd6+212];
	xor.b32  	%r334, %r334, %r280;
	ld.global.u32 	%r281, [%rd6+216];
	xor.b32  	%r333, %r333, %r281;
$L__BB0_28:
	and.b32  	%r283, %r203, 2048;
	setp.eq.s32 	%p15, %r283, 0;
	@%p15 bra 	$L__BB0_30;
	ld.global.u32 	%r284, [%rd6+220];
	xor.b32  	%r337, %r337, %r284;
	ld.global.u32 	%r285, [%rd6+224];
	xor.b32  	%r336, %r336, %r285;
	ld.global.u32 	%r286, [%rd6+228];
	xor.b32  	%r335, %r335, %r286;
	ld.global.u32 	%r287, [%rd6+232];
	xor.b32  	%r334, %r334, %r287;
	ld.global.u32 	%r288, [%rd6+236];
	xor.b32  	%r333, %r333, %r288;
$L__BB0_30:
	and.b32  	%r290, %r203, 4096;
	setp.eq.s32 	%p16, %r290, 0;
	@%p16 bra 	$L__BB0_32;
	ld.global.u32 	%r291, [%rd6+240];
	xor.b32  	%r337, %r337, %r291;
	ld.global.u32 	%r292, [%rd6+244];
	xor.b32  	%r336, %r336, %r292;
	ld.global.u32 	%r293, [%rd6+248];
	xor.b32  	%r335, %r335, %r293;
	ld.global.u32 	%r294, [%rd6+252];
	xor.b32  	%r334, %r334, %r294;
	ld.global.u32 	%r295, [%rd6+256];
	xor.b32  	%r333, %r333, %r295;
$L__BB0_32:
	and.b32  	%r297, %r203, 8192;
	setp.eq.s32 	%p17, %r297, 0;
	@%p17 bra 	$L__BB0_34;
	ld.global.u32 	%r298, [%rd6+260];
	xor.b32  	%r337, %r337, %r298;
	ld.global.u32 	%r299, [%rd6+264];
	xor.b32  	%r336, %r336, %r299;
	ld.global.u32 	%r300, [%rd6+268];
	xor.b32  	%r335, %r335, %r300;
	ld.global.u32 	%r301, [%rd6+272];
	xor.b32  	%r334, %r334, %r301;
	ld.global.u32 	%r302, [%rd6+276];
	xor.b32  	%r333, %r333, %r302;
$L__BB0_34:
	and.b32  	%r304, %r203, 16384;
	setp.eq.s32 	%p18, %r304, 0;
	@%p18 bra 	$L__BB0_36;
	ld.global.u32 	%r305, [%rd6+280];
	xor.b32  	%r337, %r337, %r305;
	ld.global.u32 	%r306, [%rd6+284];
	xor.b32  	%r336, %r336, %r306;
	ld.global.u32 	%r307, [%rd6+288];
	xor.b32  	%r335, %r335, %r307;
	ld.global.u32 	%r308, [%rd6+292];
	xor.b32  	%r334, %r334, %r308;
	ld.global.u32 	%r309, [%rd6+296];
	xor.b32  	%r333, %r333, %r309;
$L__BB0_36:
	and.b32  	%r311, %r203, 32768;
	setp.eq.s32 	%p19, %r311, 0;
	@%p19 bra 	$L__BB0_38;
	ld.global.u32 	%r312, [%rd6+300];
	xor.b32  	%r337, %r337, %r312;
	ld.global.u32 	%r313, [%rd6+304];
	xor.b32  	%r336, %r336, %r313;
	ld.global.u32 	%r314, [%rd6+308];
	xor.b32  	%r335, %r335, %r314;
	ld.global.u32 	%r315, [%rd6+312];
	xor.b32  	%r334, %r334, %r315;
	ld.global.u32 	%r316, [%rd6+316];
	xor.b32  	%r333, %r333, %r316;
$L__BB0_38:
	add.s32 	%r332, %r332, 16;
	setp.ne.s32 	%p20, %r332, 32;
	@%p20 bra 	$L__BB0_6;
	mad.lo.s32 	%r317, %r326, -31, %r11;
	add.s32 	%r326, %r317, 1;
	setp.ne.s32 	%p21, %r326, 5;
	@%p21 bra 	$L__BB0_5;
	st.global.u32 	[%rd2+4], %r337;
	st.global.u32 	[%rd2+8], %r336;
	st.global.u32 	[%rd2+12], %r335;
	st.global.u32 	[%rd2+16], %r334;
	st.global.u32 	[%rd2+20], %r333;
	add.s32 	%r320, %r320, 1;
	setp.lt.u32 	%p22, %r320, %r2;
	@%p22 bra 	$L__BB0_4;
$L__BB0_41:
	shr.u64 	%rd7, %rd18, 2;
	add.s32 	%r319, %r319, 1;
	setp.gt.u64 	%p23, %rd18, 3;
	mov.u64 	%rd18, %rd7;
	@%p23 bra 	$L__BB0_2;
$L__BB0_42:
	mov.b32 	%r318, 0;
	st.global.v2.u32 	[%rd2+24], {%r318, %r318};
	st.global.u32 	[%rd2+32], %r318;
	mov.b64 	%rd17, 0;
	st.global.u64 	[%rd2+40], %rd17;
	ret;

}
	// .globl	_Z10genUniformmPf
.visible .entry _Z10genUniformmPf(
	.param .u64 _Z10genUniformmPf_param_0,
	.param .u64 .ptr .align 1 _Z10genUniformmPf_param_1
)
{
	.local .align 8 .b8 	__local_depot1[48];
	.reg .b64 	%SP;
	.reg .b64 	%SPL;
	.reg .pred 	%p<63>;
	.reg .b32 	%r<1198>;
	.reg .b32 	%f<3>;
	.reg .b64 	%rd<28>;

	mov.u64 	%SPL, __local_depot1;
	ld.param.u64 	%rd11, [_Z10genUniformmPf_param_0];
	ld.param.u64 	%rd10, [_Z10genUniformmPf_param_1];
	add.u64 	%rd1, %SPL, 0;
	mov.u32 	%r540, %tid.x;
	mov.u32 	%r541, %ctaid.x;
	mov.u32 	%r542, %ntid.x;
	mad.lo.s32 	%r543, %r541, %r542, %r540;
	cvt.s64.s32 	%rd2, %r543;
	cvt.u32.u64 	%r544, %rd11;
	xor.b32  	%r545, %r544, -1429050551;
	mul.lo.s32 	%r546, %r545, 1099087573;
	{ .reg .b32 tmp; mov.b64 {tmp, %r547}, %rd11; }
	xor.b32  	%r548, %r547, -136515619;
	mul.lo.s32 	%r549, %r548, -1703105765;
	add.s32 	%r550, %r546, %r549;
	add.s32 	%r1, %r550, 6615241;
	add.s32 	%r934, %r546, 123456789;
	st.local.v2.u32 	[%rd1], {%r1, %r934};
	xor.b32  	%r551, %r546, 362436069;
	add.s32 	%r552, %r549, 521288629;
	st.local.v2.u32 	[%rd1+8], {%r551, %r552};
	xor.b32  	%r553, %r549, 88675123;
	add.s32 	%r930, %r546, 5783321;
	st.local.v2.u32 	[%rd1+16], {%r553, %r930};
	setp.eq.s32 	%p1, %r543, 0;
	@%p1 bra 	$L__BB1_115;
	mov.b32 	%r917, 0;
	mov.u64 	%rd27, %rd2;
$L__BB1_2:
	mov.u64 	%rd3, %rd27;
	and.b64  	%rd4, %rd3, 3;
	setp.eq.s64 	%p2, %rd4, 0;
	@%p2 bra 	$L__BB1_114;
	mul.wide.u32 	%rd13, %r917, 3200;
	mov.u64 	%rd14, precalc_xorwow_matrix;
	add.s64 	%rd5, %rd14, %rd13;
	mov.b32 	%r930, 0;
	mov.u32 	%r931, %r930;
	mov.u32 	%r932, %r930;
	mov.u32 	%r933, %r930;
	mov.u32 	%r934, %r930;
	mov.u32 	%r923, %r930;
$L__BB1_4:
	mul.wide.u32 	%rd15, %r923, 4;
	add.s64 	%rd16, %rd1, %rd15;
	ld.local.u32 	%r13, [%rd16+4];
	shl.b32 	%r14, %r923, 5;
	mov.b32 	%r929, 0;
$L__BB1_5:
	.pragma "nounroll";
	shr.u32 	%r557, %r13, %r929;
	and.b32  	%r558, %r557, 1;
	setp.eq.b32 	%p3, %r558, 1;
	not.pred 	%p4, %p3;
	add.s32 	%r559, %r14, %r929;
	mul.lo.s32 	%r560, %r559, 5;
	mul.wide.u32 	%rd17, %r560, 4;
	add.s64 	%rd6, %rd5, %rd17;
	@%p4 bra 	$L__BB1_7;
	ld.global.u32 	%r561, [%rd6];
	xor.b32  	%r934, %r934, %r561;
	ld.global.u32 	%r562, [%rd6+4];
	xor.b32  	%r933, %r933, %r562;
	ld.global.u32 	%r563, [%rd6+8];
	xor.b32  	%r932, %r932, %r563;
	ld.global.u32 	%r564, [%rd6+12];
	xor.b32  	%r931, %r931, %r564;
	ld.global.u32 	%r565, [%rd6+16];
	xor.b32  	%r930, %r930, %r565;
$L__BB1_7:
	and.b32  	%r567, %r557, 2;
	setp.eq.s32 	%p5, %r567, 0;
	@%p5 bra 	$L__BB1_9;
	ld.global.u32 	%r568, [%rd6+20];
	xor.b32  	%r934, %r934, %r568;
	ld.global.u32 	%r569, [%rd6+24];
	xor.b32  	%r933, %r933, %r569;
	ld.global.u32 	%r570, [%rd6+28];
	xor.b32  	%r932, %r932, %r570;
	ld.global.u32 	%r571, [%rd6+32];
	xor.b32  	%r931, %r931, %r571;
	ld.global.u32 	%r572, [%rd6+36];
	xor.b32  	%r930, %r930, %r572;
$L__BB1_9:
	and.b32  	%r574, %r557, 4;
	setp.eq.s32 	%p6, %r574, 0;
	@%p6 bra 	$L__BB1_11;
	ld.global.u32 	%r575, [%rd6+40];
	xor.b32  	%r934, %r934, %r575;
	ld.global.u32 	%r576, [%rd6+44];
	xor.b32  	%r933, %r933, %r576;
	ld.global.u32 	%r577, [%rd6+48];
	xor.b32  	%r932, %r932, %r577;
	ld.global.u32 	%r578, [%rd6+52];
	xor.b32  	%r931, %r931, %r578;
	ld.global.u32 	%r579, [%rd6+56];
	xor.b32  	%r930, %r930, %r579;
$L__BB1_11:
	and.b32  	%r581, %r557, 8;
	setp.eq.s32 	%p7, %r581, 0;
	@%p7 bra 	$L__BB1_13;
	ld.global.u32 	%r582, [%rd6+60];
	xor.b32  	%r934, %r934, %r582;
	ld.global.u32 	%r583, [%rd6+64];
	xor.b32  	%r933, %r933, %r583;
	ld.global.u32 	%r584, [%rd6+68];
	xor.b32  	%r932, %r932, %r584;
	ld.global.u32 	%r585, [%rd6+72];
	xor.b32  	%r931, %r931, %r585;
	ld.global.u32 	%r586, [%rd6+76];
	xor.b32  	%r930, %r930, %r586;
$L__BB1_13:
	and.b32  	%r588, %r557, 16;
	setp.eq.s32 	%p8, %r588, 0;
	@%p8 bra 	$L__BB1_15;
	ld.global.u32 	%r589, [%rd6+80];
	xor.b32  	%r934, %r934, %r589;
	ld.global.u32 	%r590, [%rd6+84];
	xor.b32  	%r933, %r933, %r590;
	ld.global.u32 	%r591, [%rd6+88];
	xor.b32  	%r932, %r932, %r591;
	ld.global.u32 	%r592, [%rd6+92];
	xor.b32  	%r931, %r931, %r592;
	ld.global.u32 	%r593, [%rd6+96];
	xor.b32  	%r930, %r930, %r593;
$L__BB1_15:
	and.b32  	%r595, %r557, 32;
	setp.eq.s32 	%p9, %r595, 0;
	@%p9 bra 	$L__BB1_17;
	ld.global.u32 	%r596, [%rd6+100];
	xor.b32  	%r934, %r934, %r596;
	ld.global.u32 	%r597, [%rd6+104];
	xor.b32  	%r933, %r933, %r597;
	ld.global.u32 	%r598, [%rd6+108];
	xor.b32  	%r932, %r932, %r598;
	ld.global.u32 	%r599, [%rd6+112];
	xor.b32  	%r931, %r931, %r599;
	ld.global.u32 	%r600, [%rd6+116];
	xor.b32  	%r930, %r930, %r600;
$L__BB1_17:
	and.b32  	%r602, %r557, 64;
	setp.eq.s32 	%p10, %r602, 0;
	@%p10 bra 	$L__BB1_19;
	ld.global.u32 	%r603, [%rd6+120];
	xor.b32  	%r934, %r934, %r603;
	ld.global.u32 	%r604, [%rd6+124];
	xor.b32  	%r933, %r933, %r604;
	ld.global.u32 	%r605, [%rd6+128];
	xor.b32  	%r932, %r932, %r605;
	ld.global.u32 	%r606, [%rd6+132];
	xor.b32  	%r931, %r931, %r606;
	ld.global.u32 	%r607, [%rd6+136];
	xor.b32  	%r930, %r930, %r607;
$L__BB1_19:
	and.b32  	%r609, %r557, 128;
	setp.eq.s32 	%p11, %r609, 0;
	@%p11 bra 	$L__BB1_21;
	ld.global.u32 	%r610, [%rd6+140];
	xor.b32  	%r934, %r934, %r610;
	ld.global.u32 	%r611, [%rd6+144];
	xor.b32  	%r933, %r933, %r611;
	ld.global.u32 	%r612, [%rd6+148];
	xor.b32  	%r932, %r932, %r612;
	ld.global.u32 	%r613, [%rd6+152];
	xor.b32  	%r931, %r931, %r613;
	ld.global.u32 	%r614, [%rd6+156];
	xor.b32  	%r930, %r930, %r614;
$L__BB1_21:
	and.b32  	%r616, %r557, 256;
	setp.eq.s32 	%p12, %r616, 0;
	@%p12 bra 	$L__BB1_23;
	ld.global.u32 	%r617, [%rd6+160];
	xor.b32  	%r934, %r934, %r617;
	ld.global.u32 	%r618, [%rd6+164];
	xor.b32  	%r933, %r933, %r618;
	ld.global.u32 	%r619, [%rd6+168];
	xor.b32  	%r932, %r932, %r619;
	ld.global.u32 	%r620, [%rd6+172];
	xor.b32  	%r931, %r931, %r620;
	ld.global.u32 	%r621, [%rd6+176];
	xor.b32  	%r930, %r930, %r621;
$L__BB1_23:
	and.b32  	%r623, %r557, 512;
	setp.eq.s32 	%p13, %r623, 0;
	@%p13 bra 	$L__BB1_25;
	ld.global.u32 	%r624, [%rd6+180];
	xor.b32  	%r934, %r934, %r624;
	ld.global.u32 	%r625, [%rd6+184];
	xor.b32  	%r933, %r933, %r625;
	ld.global.u32 	%r626, [%rd6+188];
	xor.b32  	%r932, %r932, %r626;
	ld.global.u32 	%r627, [%rd6+192];
	xor.b32  	%r931, %r931, %r627;
	ld.global.u32 	%r628, [%rd6+196];
	xor.b32  	%r930, %r930, %r628;
$L__BB1_25:
	and.b32  	%r630, %r557, 1024;
	setp.eq.s32 	%p14, %r630, 0;
	@%p14 bra 	$L__BB1_27;
	ld.global.u32 	%r631, [%rd6+200];
	xor.b32  	%r934, %r934, %r631;
	ld.global.u32 	%r632, [%rd6+204];
	xor.b32  	%r933, %r933, %r632;
	ld.global.u32 	%r633, [%rd6+208];
	xor.b32  	%r932, %r932, %r633;
	ld.global.u32 	%r634, [%rd6+212];
	xor.b32  	%r931, %r931, %r634;
	ld.global.u32 	%r635, [%rd6+216];
	xor.b32  	%r930, %r930, %r635;
$L__BB1_27:
	and.b32  	%r637, %r557, 2048;
	setp.eq.s32 	%p15, %r637, 0;
	@%p15 bra 	$L__BB1_29;
	ld.global.u32 	%r638, [%rd6+220];
	xor.b32  	%r934, %r934, %r638;
	ld.global.u32 	%r639, [%rd6+224];
	xor.b32  	%r933, %r933, %r639;
	ld.global.u32 	%r640, [%rd6+228];
	xor.b32  	%r932, %r932, %r640;
	ld.global.u32 	%r641, [%rd6+232];
	xor.b32  	%r931, %r931, %r641;
	ld.global.u32 	%r642, [%rd6+236];
	xor.b32  	%r930, %r930, %r642;
$L__BB1_29:
	and.b32  	%r644, %r557, 4096;
	setp.eq.s32 	%p16, %r644, 0;
	@%p16 bra 	$L__BB1_31;
	ld.global.u32 	%r645, [%rd6+240];
	xor.b32  	%r934, %r934, %r645;
	ld.global.u32 	%r646, [%rd6+244];
	xor.b32  	%r933, %r933, %r646;
	ld.global.u32 	%r647, [%rd6+248];
	xor.b32  	%r932, %r932, %r647;
	ld.global.u32 	%r648, [%rd6+252];
	xor.b32  	%r931, %r931, %r648;
	ld.global.u32 	%r649, [%rd6+256];
	xor.b32  	%r930, %r930, %r649;
$L__BB1_31:
	and.b32  	%r651, %r557, 8192;
	setp.eq.s32 	%p17, %r651, 0;
	@%p17 bra 	$L__BB1_33;
	ld.global.u32 	%r652, [%rd6+260];
	xor.b32  	%r934, %r934, %r652;
	ld.global.u32 	%r653, [%rd6+264];
	xor.b32  	%r933, %r933, %r653;
	ld.global.u32 	%r654, [%rd6+268];
	xor.b32  	%r932, %r932, %r654;
	ld.global.u32 	%r655, [%rd6+272];
	xor.b32  	%r931, %r931, %r655;
	ld.global.u32 	%r656, [%rd6+276];
	xor.b32  	%r930, %r930, %r656;
$L__BB1_33:
	and.b32  	%r658, %r557, 16384;
	setp.eq.s32 	%p18, %r658, 0;
	@%p18 bra 	$L__BB1_35;
	ld.global.u32 	%r659, [%rd6+280];
	xor.b32  	%r934, %r934, %r659;
	ld.global.u32 	%r660, [%rd6+284];
	xor.b32  	%r933, %r933, %r660;
	ld.global.u32 	%r661, [%rd6+288];
	xor.b32  	%r932, %r932, %r661;
	ld.global.u32 	%r662, [%rd6+292];
	xor.b32  	%r931, %r931, %r662;
	ld.global.u32 	%r663, [%rd6+296];
	xor.b32  	%r930, %r930, %r663;
$L__BB1_35:
	and.b32  	%r665, %r557, 32768;
	setp.eq.s32 	%p19, %r665, 0;
	@%p19 bra 	$L__BB1_37;
	ld.global.u32 	%r666, [%rd6+300];
	xor.b32  	%r934, %r934, %r666;
	ld.global.u32 	%r667, [%rd6+304];
	xor.b32  	%r933, %r933, %r667;
	ld.global.u32 	%r668, [%rd6+308];
	xor.b32  	%r932, %r932, %r668;
	ld.global.u32 	%r669, [%rd6+312];
	xor.b32  	%r931, %r931, %r669;
	ld.global.u32 	%r670, [%rd6+316];
	xor.b32  	%r930, %r930, %r670;
$L__BB1_37:
	add.s32 	%r929, %r929, 16;
	setp.ne.s32 	%p20, %r929, 32;
	@%p20 bra 	$L__BB1_5;
	mad.lo.s32 	%r671, %r923, -31, %r14;
	add.s32 	%r923, %r671, 1;
	setp.ne.s32 	%p21, %r923, 5;
	@%p21 bra 	$L__BB1_4;
	st.local.u32 	[%rd1+4], %r934;
	st.local.v2.u32 	[%rd1+8], {%r933, %r932};
	st.local.v2.u32 	[%rd1+16], {%r931, %r930};
	setp.eq.s64 	%p22, %rd4, 1;
	@%p22 bra 	$L__BB1_114;
	mov.b32 	%r930, 0;
	mov.u32 	%r1023, %r930;
	mov.u32 	%r1024, %r930;
	mov.u32 	%r1025, %r930;
	mov.u32 	%r934, %r930;
	mov.u32 	%r1015, %r930;
$L__BB1_41:
	mul.wide.u32 	%rd18, %r1015, 4;
	add.s64 	%rd19, %rd1, %rd18;
	ld.local.u32 	%r189, [%rd19+4];
	shl.b32 	%r190, %r1015, 5;
	mov.b32 	%r1021, 0;
$L__BB1_42:
	.pragma "nounroll";
	shr.u32 	%r674, %r189, %r1021;
	and.b32  	%r675, %r674, 1;
	setp.eq.b32 	%p23, %r675, 1;
	not.pred 	%p24, %p23;
	add.s32 	%r676, %r190, %r1021;
	mul.lo.s32 	%r677, %r676, 5;
	mul.wide.u32 	%rd20, %r677, 4;
	add.s64 	%rd7, %rd5, %rd20;
	@%p24 bra 	$L__BB1_44;
	ld.global.u32 	%r678, [%rd7];
	xor.b32  	%r934, %r934, %r678;
	ld.global.u32 	%r679, [%rd7+4];
	xor.b32  	%r1025, %r1025, %r679;
	ld.global.u32 	%r680, [%rd7+8];
	xor.b32  	%r1024, %r1024, %r680;
	ld.global.u32 	%r681, [%rd7+12];
	xor.b32  	%r1023, %r1023, %r681;
	ld.global.u32 	%r682, [%rd7+16];
	xor.b32  	%r930, %r930, %r682;
$L__BB1_44:
	and.b32  	%r684, %r674, 2;
	setp.eq.s32 	%p25, %r684, 0;
	@%p25 bra 	$L__BB1_46;
	ld.global.u32 	%r685, [%rd7+20];
	xor.b32  	%r934, %r934, %r685;
	ld.global.u32 	%r686, [%rd7+24];
	xor.b32  	%r1025, %r1025, %r686;
	ld.global.u32 	%r687, [%rd7+28];
	xor.b32  	%r1024, %r1024, %r687;
	ld.global.u32 	%r688, [%rd7+32];
	xor.b32  	%r1023, %r1023, %r688;
	ld.global.u32 	%r689, [%rd7+36];
	xor.b32  	%r930, %r930, %r689;
$L__BB1_46:
	and.b32  	%r691, %r674, 4;
	setp.eq.s32 	%p26, %r691, 0;
	@%p26 bra 	$L__BB1_48;
	ld.global.u32 	%r692, [%rd7+40];
	xor.b32  	%r934, %r934, %r692;
	ld.global.u32 	%r693, [%rd7+44];
	xor.b32  	%r1025, %r1025, %r693;
	ld.global.u32 	%r694, [%rd7+48];
	xor.b32  	%r1024, %r1024, %r694;
	ld.global.u32 	%r695, [%rd7+52];
	xor.b32  	%r1023, %r1023, %r695;
	ld.global.u32 	%r696, [%rd7+56];
	xor.b32  	%r930, %r930, %r696;
$L__BB1_48:
	and.b32  	%r698, %r674, 8;
	setp.eq.s32 	%p27, %r698, 0;
	@%p27 bra 	$L__BB1_50;
	ld.global.u32 	%r699, [%rd7+60];
	xor.b32  	%r934, %r934, %r699;
	ld.global.u32 	%r700, [%rd7+64];
	xor.b32  	%r1025, %r1025, %r700;
	ld.global.u32 	%r701, [%rd7+68];
	xor.b32  	%r1024, %r1024, %r701;
	ld.global.u32 	%r702, [%rd7+72];
	xor.b32  	%r1023, %r1023, %r702;
	ld.global.u32 	%r703, [%rd7+76];
	xor.b32  	%r930, %r930, %r703;
$L__BB1_50:
	and.b32  	%r705, %r674, 16;
	setp.eq.s32 	%p28, %r705, 0;
	@%p28 bra 	$L__BB1_52;
	ld.global.u32 	%r706, [%rd7+80];
	xor.b32  	%r934, %r934, %r706;
	ld.global.u32 	%r707, [%rd7+84];
	xor.b32  	%r1025, %r1025, %r707;
	ld.global.u32 	%r708, [%rd7+88];
	xor.b32  	%r1024, %r1024, %r708;
	ld.global.u32 	%r709, [%rd7+92];
	xor.b32  	%r1023, %r1023, %r709;
	ld.global.u32 	%r710, [%rd7+96];
	xor.b32  	%r930, %r930, %r710;
$L__BB1_52:
	and.b32  	%r712, %r674, 32;
	setp.eq.s32 	%p29, %r712, 0;
	@%p29 bra 	$L__BB1_54;
	ld.global.u32 	%r713, [%rd7+100];
	xor.b32  	%r934, %r934, %r713;
	ld.global.u32 	%r714, [%rd7+104];
	xor.b32  	%r1025, %r1025, %r714;
	ld.global.u32 	%r715, [%rd7+108];
	xor.b32  	%r1024, %r1024, %r715;
	ld.global.u32 	%r716, [%rd7+112];
	xor.b32  	%r1023, %r1023, %r716;
	ld.global.u32 	%r717, [%rd7+116];
	xor.b32  	%r930, %r930, %r717;
$L__BB1_54:
	and.b32  	%r719, %r674, 64;
	setp.eq.s32 	%p30, %r719, 0;
	@%p30 bra 	$L__BB1_56;
	ld.global.u32 	%r720, [%rd7+120];
	xor.b32  	%r934, %r934, %r720;
	ld.global.u32 	%r721, [%rd7+124];
	xor.b32  	%r1025, %r1025, %r721;
	ld.global.u32 	%r722, [%rd7+128];
	xor.b32  	%r1024, %r1024, %r722;
	ld.global.u32 	%r723, [%rd7+132];
	xor.b32  	%r1023, %r1023, %r723;
	ld.global.u32 	%r724, [%rd7+136];
	xor.b32  	%r930, %r930, %r724;
$L__BB1_56:
	and.b32  	%r726, %r674, 128;
	setp.eq.s32 	%p31, %r726, 0;
	@%p31 bra 	$L__BB1_58;
	ld.global.u32 	%r727, [%rd7+140];
	xor.b32  	%r934, %r934, %r727;
	ld.global.u32 	%r728, [%rd7+144];
	xor.b32  	%r1025, %r1025, %r728;
	ld.global.u32 	%r729, [%rd7+148];
	xor.b32  	%r1024, %r1024, %r729;
	ld.global.u32 	%r730, [%rd7+152];
	xor.b32  	%r1023, %r1023, %r730;
	ld.global.u32 	%r731, [%rd7+156];
	xor.b32  	%r930, %r930, %r731;
$L__BB1_58:
	and.b32  	%r733, %r674, 256;
	setp.eq.s32 	%p32, %r733, 0;
	@%p32 bra 	$L__BB1_60;
	ld.global.u32 	%r734, [%rd7+160];
	xor.b32  	%r934, %r934, %r734;
	ld.global.u32 	%r735, [%rd7+164];
	xor.b32  	%r1025, %r1025, %r735;
	ld.global.u32 	%r736, [%rd7+168];
	xor.b32  	%r1024, %r1024, %r736;
	ld.global.u32 	%r737, [%rd7+172];
	xor.b32  	%r1023, %r1023, %r737;
	ld.global.u32 	%r738, [%rd7+176];
	xor.b32  	%r930, %r930, %r738;
$L__BB1_60:
	and.b32  	%r740, %r674, 512;
	setp.eq.s32 	%p33, %r740, 0;
	@%p33 bra 	$L__BB1_62;
	ld.global.u32 	%r741, [%rd7+180];
	xor.b32  	%r934, %r934, %r741;
	ld.global.u32 	%r742, [%rd7+184];
	xor.b32  	%r1025, %r1025, %r742;
	ld.global.u32 	%r743, [%rd7+188];
	xor.b32  	%r1024, %r1024, %r743;
	ld.global.u32 	%r744, [%rd7+192];
	xor.b32  	%r1023, %r1023, %r744;
	ld.global.u32 	%r745, [%rd7+196];
	xor.b32  	%r930, %r930, %r745;
$L__BB1_62:
	and.b32  	%r747, %r674, 1024;
	setp.eq.s32 	%p34, %r747, 0;
	@%p34 bra 	$L__BB1_64;
	ld.global.u32 	%r748, [%rd7+200];
	xor.b32  	%r934, %r934, %r748;
	ld.global.u32 	%r749, [%rd7+204];
	xor.b32  	%r1025, %r1025, %r749;
	ld.global.u32 	%r750, [%rd7+208];
	xor.b32  	%r1024, %r1024, %r750;
	ld.global.u32 	%r751, [%rd7+212];
	xor.b32  	%r1023, %r1023, %r751;
	ld.global.u32 	%r752, [%rd7+216];
	xor.b32  	%r930, %r930, %r752;
$L__BB1_64:
	and.b32  	%r754, %r674, 2048;
	setp.eq.s32 	%p35, %r754, 0;
	@%p35 bra 	$L__BB1_66;
	ld.global.u32 	%r755, [%rd7+220];
	xor.b32  	%r934, %r934, %r755;
	ld.global.u32 	%r756, [%rd7+224];
	xor.b32  	%r1025, %r1025, %r756;
	ld.global.u32 	%r757, [%rd7+228];
	xor.b32  	%r1024, %r1024, %r757;
	ld.global.u32 	%r758, [%rd7+232];
	xor.b32  	%r1023, %r1023, %r758;
	ld.global.u32 	%r759, [%rd7+236];
	xor.b32  	%r930, %r930, %r759;
$L__BB1_66:
	and.b32  	%r761, %r674, 4096;
	setp.eq.s32 	%p36, %r761, 0;
	@%p36 bra 	$L__BB1_68;
	ld.global.u32 	%r762, [%rd7+240];
	xor.b32  	%r934, %r934, %r762;
	ld.global.u32 	%r763, [%rd7+244];
	xor.b32  	%r1025, %r1025, %r763;
	ld.global.u32 	%r764, [%rd7+248];
	xor.b32  	%r1024, %r1024, %r764;
	ld.global.u32 	%r765, [%rd7+252];
	xor.b32  	%r1023, %r1023, %r765;
	ld.global.u32 	%r766, [%rd7+256];
	xor.b32  	%r930, %r930, %r766;
$L__BB1_68:
	and.b32  	%r768, %r674, 8192;
	setp.eq.s32 	%p37, %r768, 0;
	@%p37 bra 	$L__BB1_70;
	ld.global.u32 	%r769, [%rd7+260];
	xor.b32  	%r934, %r934, %r769;
	ld.global.u32 	%r770, [%rd7+264];
	xor.b32  	%r1025, %r1025, %r770;
	ld.global.u32 	%r771, [%rd7+268];
	xor.b32  	%r1024, %r1024, %r771;
	ld.global.u32 	%r772, [%rd7+272];
	xor.b32  	%r1023, %r1023, %r772;
	ld.global.u32 	%r773, [%rd7+276];
	xor.b32  	%r930, %r930, %r773;
$L__BB1_70:
	and.b32  	%r775, %r674, 16384;
	setp.eq.s32 	%p38, %r775, 0;
	@%p38 bra 	$L__BB1_72;
	ld.global.u32 	%r776, [%rd7+280];
	xor.b32  	%r934, %r934, %r776;
	ld.global.u32 	%r777, [%rd7+284];
	xor.b32  	%r1025, %r1025, %r777;
	ld.global.u32 	%r778, [%rd7+288];
	xor.b32  	%r1024, %r1024, %r778;
	ld.global.u32 	%r779, [%rd7+292];
	xor.b32  	%r1023, %r1023, %r779;
	ld.global.u32 	%r780, [%rd7+296];
	xor.b32  	%r930, %r930, %r780;
$L__BB1_72:
	and.b32  	%r782, %r674, 32768;
	setp.eq.s32 	%p39, %r782, 0;
	@%p39 bra 	$L__BB1_74;
	ld.global.u32 	%r783, [%rd7+300];
	xor.b32  	%r934, %r934, %r783;
	ld.global.u32 	%r784, [%rd7+304];
	xor.b32  	%r1025, %r1025, %r784;
	ld.global.u32 	%r785, [%rd7+308];
	xor.b32  	%r1024, %r1024, %r785;
	ld.global.u32 	%r786, [%rd7+312];
	xor.b32  	%r1023, %r1023, %r786;
	ld.global.u32 	%r787, [%rd7+316];
	xor.b32  	%r930, %r930, %r787;
$L__BB1_74:
	add.s32 	%r1021, %r1021, 16;
	setp.ne.s32 	%p40, %r1021, 32;
	@%p40 bra 	$L__BB1_42;
	mad.lo.s32 	%r788, %r1015, -31, %r190;
	add.s32 	%r1015, %r788, 1;
	setp.ne.s32 	%p41, %r1015, 5;
	@%p41 bra 	$L__BB1_41;
	st.local.u32 	[%rd1+4], %r934;
	st.local.v2.u32 	[%rd1+8], {%r1025, %r1024};
	st.local.v2.u32 	[%rd1+16], {%r1023, %r930};
	setp.ne.s64 	%p42, %rd4, 3;
	@%p42 bra 	$L__BB1_114;
	mov.b32 	%r930, 0;
	mov.u32 	%r1115, %r930;
	mov.u32 	%r1116, %r930;
	mov.u32 	%r1117, %r930;
	mov.u32 	%r934, %r930;
	mov.u32 	%r1107, %r930;
$L__BB1_78:
	mul.wide.u32 	%rd21, %r1107, 4;
	add.s64 	%rd22, %rd1, %rd21;
	ld.local.u32 	%r365, [%rd22+4];
	shl.b32 	%r366, %r1107, 5;
	mov.b32 	%r1113, 0;
$L__BB1_79:
	.pragma "nounroll";
	shr.u32 	%r791, %r365, %r1113;
	and.b32  	%r792, %r791, 1;
	setp.eq.b32 	%p43, %r792, 1;
	not.pred 	%p44, %p43;
	add.s32 	%r793, %r366, %r1113;
	mul.lo.s32 	%r794, %r793, 5;
	mul.wide.u32 	%rd23, %r794, 4;
	add.s64 	%rd8, %rd5, %rd23;
	@%p44 bra 	$L__BB1_81;
	ld.global.u32 	%r795, [%rd8];
	xor.b32  	%r934, %r934, %r795;
	ld.global.u32 	%r796, [%rd8+4];
	xor.b32  	%r1117, %r1117, %r796;
	ld.global.u32 	%r797, [%rd8+8];
	xor.b32  	%r1116, %r1116, %r797;
	ld.global.u32 	%r798, [%rd8+12];
	xor.b32  	%r1115, %r1115, %r798;
	ld.global.u32 	%r799, [%rd8+16];
	xor.b32  	%r930, %r930, %r799;
$L__BB1_81:
	and.b32  	%r801, %r791, 2;
	setp.eq.s32 	%p45, %r801, 0;
	@%p45 bra 	$L__BB1_83;
	ld.global.u32 	%r802, [%rd8+20];
	xor.b32  	%r934, %r934, %r802;
	ld.global.u32 	%r803, [%rd8+24];
	xor.b32  	%r1117, %r1117, %r803;
	ld.global.u32 	%r804, [%rd8+28];
	xor.b32  	%r1116, %r1116, %r804;
	ld.global.u32 	%r805, [%rd8+32];
	xor.b32  	%r1115, %r1115, %r805;
	ld.global.u32 	%r806, [%rd8+36];
	xor.b32  	%r930, %r930, %r806;
$L__BB1_83:
	and.b32  	%r808, %r791, 4;
	setp.eq.s32 	%p46, %r808, 0;
	@%p46 bra 	$L__BB1_85;
	ld.global.u32 	%r809, [%rd8+40];
	xor.b32  	%r934, %r934, %r809;
	ld.global.u32 	%r810, [%rd8+44];
	xor.b32  	%r1117, %r1117, %r810;
	ld.global.u32 	%r811, [%rd8+48];
	xor.b32  	%r1116, %r1116, %r811;
	ld.global.u32 	%r812, [%rd8+52];
	xor.b32  	%r1115, %r1115, %r812;
	ld.global.u32 	%r813, [%rd8+56];
	xor.b32  	%r930, %r930, %r813;
$L__BB1_85:
	and.b32  	%r815, %r791, 8;
	setp.eq.s32 	%p47, %r815, 0;
	@%p47 bra 	$L__BB1_87;
	ld.global.u32 	%r816, [%rd8+60];
	xor.b32  	%r934, %r934, %r816;
	ld.global.u32 	%r817, [%rd8+64];
	xor.b32  	%r1117, %r1117, %r817;
	ld.global.u32 	%r818, [%rd8+68];
	xor.b32  	%r1116, %r1116, %r818;
	ld.global.u32 	%r819, [%rd8+72];
	xor.b32  	%r1115, %r1115, %r819;
	ld.global.u32 	%r820, [%rd8+76];
	xor.b32  	%r930, %r930, %r820;
$L__BB1_87:
	and.b32  	%r822, %r791, 16;
	setp.eq.s32 	%p48, %r822, 0;
	@%p48 bra 	$L__BB1_89;
	ld.global.u32 	%r823, [%rd8+80];
	xor.b32  	%r934, %r934, %r823;
	ld.global.u32 	%r824, [%rd8+84];
	xor.b32  	%r1117, %r1117, %r824;
	ld.global.u32 	%r825, [%rd8+88];
	xor.b32  	%r1116, %r1116, %r825;
	ld.global.u32 	%r826, [%rd8+92];
	xor.b32  	%r1115, %r1115, %r826;
	ld.global.u32 	%r827, [%rd8+96];
	xor.b32  	%r930, %r930, %r827;
$L__BB1_89:
	and.b32  	%r829, %r791, 32;
	setp.eq.s32 	%p49, %r829, 0;
	@%p49 bra 	$L__BB1_91;
	ld.global.u32 	%r830, [%rd8+100];
	xor.b32  	%r934, %r934, %r830;
	ld.global.u32 	%r831, [%rd8+104];
	xor.b32  	%r1117, %r1117, %r831;
	ld.global.u32 	%r832, [%rd8+108];
	xor.b32  	%r1116, %r1116, %r832;
	ld.global.u32 	%r833, [%rd8+112];
	xor.b32  	%r1115, %r1115, %r833;
	ld.global.u32 	%r834, [%rd8+116];
	xor.b32  	%r930, %r930, %r834;
$L__BB1_91:
	and.b32  	%r836, %r791, 64;
	setp.eq.s32 	%p50, %r836, 0;
	@%p50 bra 	$L__BB1_93;
	ld.global.u32 	%r837, [%rd8+120];
	xor.b32  	%r934, %r934, %r837;
	ld.global.u32 	%r838, [%rd8+124];
	xor.b32  	%r1117, %r1117, %r838;
	ld.global.u32 	%r839, [%rd8+128];
	xor.b32  	%r1116, %r1116, %r839;
	ld.global.u32 	%r840, [%rd8+132];
	xor.b32  	%r1115, %r1115, %r840;
	ld.global.u32 	%r841, [%rd8+136];
	xor.b32  	%r930, %r930, %r841;
$L__BB1_93:
	and.b32  	%r843, %r791, 128;
	setp.eq.s32 	%p51, %r843, 0;
	@%p51 bra 	$L__BB1_95;
	ld.global.u32 	%r844, [%rd8+140];
	xor.b32  	%r934, %r934, %r844;
	ld.global.u32 	%r845, [%rd8+144];
	xor.b32  	%r1117, %r1117, %r845;
	ld.global.u32 	%r846, [%rd8+148];
	xor.b32  	%r1116, %r1116, %r846;
	ld.global.u32 	%r847, [%rd8+152];
	xor.b32  	%r1115, %r1115, %r847;
	ld.global.u32 	%r848, [%rd8+156];
	xor.b32  	%r930, %r930, %r848;
$L__BB1_95:
	and.b32  	%r850, %r791, 256;
	setp.eq.s32 	%p52, %r850, 0;
	@%p52 bra 	$L__BB1_97;
	ld.global.u32 	%r851, [%rd8+160];
	xor.b32  	%r934, %r934, %r851;
	ld.global.u32 	%r852, [%rd8+164];
	xor.b32  	%r1117, %r1117, %r852;
	ld.global.u32 	%r853, [%rd8+168];
	xor.b32  	%r1116, %r1116, %r853;
	ld.global.u32 	%r854, [%rd8+172];
	xor.b32  	%r1115, %r1115, %r854;
	ld.global.u32 	%r855, [%rd8+176];
	xor.b32  	%r930, %r930, %r855;
$L__BB1_97:
	and.b32  	%r857, %r791, 512;
	setp.eq.s32 	%p53, %r857, 0;
	@%p53 bra 	$L__BB1_99;
	ld.global.u32 	%r858, [%rd8+180];
	xor.b32  	%r934, %r934, %r858;
	ld.global.u32 	%r859, [%rd8+184];
	xor.b32  	%r1117, %r1117, %r859;
	ld.global.u32 	%r860, [%rd8+188];
	xor.b32  	%r1116, %r1116, %r860;
	ld.global.u32 	%r861, [%rd8+192];
	xor.b32  	%r1115, %r1115, %r861;
	ld.global.u32 	%r862, [%rd8+196];
	xor.b32  	%r930, %r930, %r862;
$L__BB1_99:
	and.b32  	%r864, %r791, 1024;
	setp.eq.s32 	%p54, %r864, 0;
	@%p54 bra 	$L__BB1_101;
	ld.global.u32 	%r865, [%rd8+200];
	xor.b32  	%r934, %r934, %r865;
	ld.global.u32 	%r866, [%rd8+204];
	xor.b32  	%r1117, %r1117, %r866;
	ld.global.u32 	%r867, [%rd8+208];
	xor.b32  	%r1116, %r1116, %r867;
	ld.global.u32 	%r868, [%rd8+212];
	xor.b32  	%r1115, %r1115, %r868;
	ld.global.u32 	%r869, [%rd8+216];
	xor.b32  	%r930, %r930, %r869;
$L__BB1_101:
	and.b32  	%r871, %r791, 2048;
	setp.eq.s32 	%p55, %r871, 0;
	@%p55 bra 	$L__BB1_103;
	ld.global.u32 	%r872, [%rd8+220];
	xor.b32  	%r934, %r934, %r872;
	ld.global.u32 	%r873, [%rd8+224];
	xor.b32  	%r1117, %r1117, %r873;
	ld.global.u32 	%r874, [%rd8+228];
	xor.b32  	%r1116, %r1116, %r874;
	ld.global.u32 	%r875, [%rd8+232];
	xor.b32  	%r1115, %r1115, %r875;
	ld.global.u32 	%r876, [%rd8+236];
	xor.b32  	%r930, %r930, %r876;
$L__BB1_103:
	and.b32  	%r878, %r791, 4096;
	setp.eq.s32 	%p56, %r878, 0;
	@%p56 bra 	$L__BB1_105;
	ld.global.u32 	%r879, [%rd8+240];
	xor.b32  	%r934, %r934, %r879;
	ld.global.u32 	%r880, [%rd8+244];
	xor.b32  	%r1117, %r1117, %r880;
	ld.global.u32 	%r881, [%rd8+248];
	xor.b32  	%r1116, %r1116, %r881;
	ld.global.u32 	%r882, [%rd8+252];
	xor.b32  	%r1115, %r1115, %r882;
	ld.global.u32 	%r883, [%rd8+256];
	xor.b32  	%r930, %r930, %r883;
$L__BB1_105:
	and.b32  	%r885, %r791, 8192;
	setp.eq.s32 	%p57, %r885, 0;
	@%p57 bra 	$L__BB1_107;
	ld.global.u32 	%r886, [%rd8+260];
	xor.b32  	%r934, %r934, %r886;
	ld.global.u32 	%r887, [%rd8+264];
	xor.b32  	%r1117, %r1117, %r887;
	ld.global.u32 	%r888, [%rd8+268];
	xor.b32  	%r1116, %r1116, %r888;
	ld.global.u32 	%r889, [%rd8+272];
	xor.b32  	%r1115, %r1115, %r889;
	ld.global.u32 	%r890, [%rd8+276];
	xor.b32  	%r930, %r930, %r890;
$L__BB1_107:
	and.b32  	%r892, %r791, 16384;
	setp.eq.s32 	%p58, %r892, 0;
	@%p58 bra 	$L__BB1_109;
	ld.global.u32 	%r893, [%rd8+280];
	xor.b32  	%r934, %r934, %r893;
	ld.global.u32 	%r894, [%rd8+284];
	xor.b32  	%r1117, %r1117, %r894;
	ld.global.u32 	%r895, [%rd8+288];
	xor.b32  	%r1116, %r1116, %r895;
	ld.global.u32 	%r896, [%rd8+292];
	xor.b32  	%r1115, %r1115, %r896;
	ld.global.u32 	%r897, [%rd8+296];
	xor.b32  	%r930, %r930, %r897;
$L__BB1_109:
	and.b32  	%r899, %r791, 32768;
	setp.eq.s32 	%p59, %r899, 0;
	@%p59 bra 	$L__BB1_111;
	ld.global.u32 	%r900, [%rd8+300];
	xor.b32  	%r934, %r934, %r900;
	ld.global.u32 	%r901, [%rd8+304];
	xor.b32  	%r1117, %r1117, %r901;
	ld.global.u32 	%r902, [%rd8+308];
	xor.b32  	%r1116, %r1116, %r902;
	ld.global.u32 	%r903, [%rd8+312];
	xor.b32  	%r1115, %r1115, %r903;
	ld.global.u32 	%r904, [%rd8+316];
	xor.b32  	%r930, %r930, %r904;
$L__BB1_111:
	add.s32 	%r1113, %r1113, 16;
	setp.ne.s32 	%p60, %r1113, 32;
	@%p60 bra 	$L__BB1_79;
	mad.lo.s32 	%r905, %r1107, -31, %r366;
	add.s32 	%r1107, %r905, 1;
	setp.ne.s32 	%p61, %r1107, 5;
	@%p61 bra 	$L__BB1_78;
	st.local.u32 	[%rd1+4], %r934;
	st.local.v2.u32 	[%rd1+8], {%r1117, %r1116};
	st.local.v2.u32 	[%rd1+16], {%r1115, %r930};
$L__BB1_114:
	shr.u64 	%rd27, %rd3, 2;
	add.s32 	%r917, %r917, 1;
	setp.gt.u64 	%p62, %rd3, 3;
	@%p62 bra 	$L__BB1_2;
$L__BB1_115:
	cvta.to.global.u64 	%rd24, %rd10;
	shr.u32 	%r906, %r934, 2;
	xor.b32  	%r907, %r906, %r934;
	shl.b32 	%r908, %r930, 4;
	shl.b32 	%r909, %r907, 1;
	xor.b32  	%r910, %r909, %r908;
	xor.b32  	%r911, %r910, %r907;
	xor.b32  	%r912, %r911, %r930;
	add.s32 	%r913, %r1, %r912;
	add.s32 	%r914, %r913, 362437;
	cvt.rn.f32.u32 	%f1, %r914;
	fma.rn.f32 	%f2, %f1, 0f2F800000, 0f2F000000;
	shl.b64 	%rd25, %rd2, 2;
	add.s64 	%rd26, %rd24, %rd25;
	st.global.f32 	[%rd26], %f2;
	ret;

}
	// .globl	_Z9genNormalmPf
.visible .entry _Z9genNormalmPf(
	.param .u64 _Z9genNormalmPf_param_0,
	.param .u64 .ptr .align 1 _Z9genNormalmPf_param_1
)
{
	.local .align 8 .b8 	__local_depot2[48];
	.reg .b64 	%SP;
	.reg .b64 	%SPL;
	.reg .pred 	%p<66>;
	.reg .b32 	%r<1217>;
	.reg .b32 	%f<30>;
	.reg .b64 	%rd<28>;

	mov.u64 	%SPL, __local_depot2;
	ld.param.u64 	%rd11, [_Z9genNormalmPf_param_0];
	ld.param.u64 	%rd10, [_Z9genNormalmPf_param_1];
	add.u64 	%rd1, %SPL, 0;
	mov.u32 	%r544, %tid.x;
	mov.u32 	%r545, %ctaid.x;
	mov.u32 	%r546, %ntid.x;
	mad.lo.s32 	%r547, %r545, %r546, %r544;
	cvt.s64.s32 	%rd2, %r547;
	cvt.u32.u64 	%r548, %rd11;
	xor.b32  	%r549, %r548, -1429050551;
	mul.lo.s32 	%r550, %r549, 1099087573;
	{ .reg .b32 tmp; mov.b64 {tmp, %r551}, %rd11; }
	xor.b32  	%r552, %r551, -136515619;
	mul.lo.s32 	%r553, %r552, -1703105765;
	add.s32 	%r554, %r550, %r553;
	add.s32 	%r1, %r554, 6615241;
	add.s32 	%r951, %r550, 123456789;
	st.local.v2.u32 	[%rd1], {%r1, %r951};
	xor.b32  	%r950, %r550, 362436069;
	add.s32 	%r555, %r553, 521288629;
	st.local.v2.u32 	[%rd1+8], {%r950, %r555};
	xor.b32  	%r556, %r553, 88675123;
	add.s32 	%r947, %r550, 5783321;
	st.local.v2.u32 	[%rd1+16], {%r556, %r947};
	setp.eq.s32 	%p1, %r547, 0;
	@%p1 bra 	$L__BB2_115;
	mov.b32 	%r934, 0;
	mov.u64 	%rd27, %rd2;
$L__BB2_2:
	mov.u64 	%rd3, %rd27;
	and.b64  	%rd4, %rd3, 3;
	setp.eq.s64 	%p2, %rd4, 0;
	@%p2 bra 	$L__BB2_114;
	mul.wide.u32 	%rd13, %r934, 3200;
	mov.u64 	%rd14, precalc_xorwow_matrix;
	add.s64 	%rd5, %rd14, %rd13;
	mov.b32 	%r947, 0;
	mov.u32 	%r948, %r947;
	mov.u32 	%r949, %r947;
	mov.u32 	%r950, %r947;
	mov.u32 	%r951, %r947;
	mov.u32 	%r940, %r947;
$L__BB2_4:
	mul.wide.u32 	%rd15, %r940, 4;
	add.s64 	%rd16, %rd1, %rd15;
	ld.local.u32 	%r15, [%rd16+4];
	shl.b32 	%r16, %r940, 5;
	mov.b32 	%r946, 0;
$L__BB2_5:
	.pragma "nounroll";
	shr.u32 	%r560, %r15, %r946;
	and.b32  	%r561, %r560, 1;
	setp.eq.b32 	%p3, %r561, 1;
	not.pred 	%p4, %p3;
	add.s32 	%r562, %r16, %r946;
	mul.lo.s32 	%r563, %r562, 5;
	mul.wide.u32 	%rd17, %r563, 4;
	add.s64 	%rd6, %rd5, %rd17;
	@%p4 bra 	$L__BB2_7;
	ld.global.u32 	%r564, [%rd6];
	xor.b32  	%r951, %r951, %r564;
	ld.global.u32 	%r565, [%rd6+4];
	xor.b32  	%r950, %r950, %r565;
	ld.global.u32 	%r566, [%rd6+8];
	xor.b32  	%r949, %r949, %r566;
	ld.global.u32 	%r567, [%rd6+12];
	xor.b32  	%r948, %r948, %r567;
	ld.global.u32 	%r568, [%rd6+16];
	xor.b32  	%r947, %r947, %r568;
$L__BB2_7:
	and.b32  	%r570, %r560, 2;
	setp.eq.s32 	%p5, %r570, 0;
	@%p5 bra 	$L__BB2_9;
	ld.global.u32 	%r571, [%rd6+20];
	xor.b32  	%r951, %r951, %r571;
	ld.global.u32 	%r572, [%rd6+24];
	xor.b32  	%r950, %r950, %r572;
	ld.global.u32 	%r573, [%rd6+28];
	xor.b32  	%r949, %r949, %r573;
	ld.global.u32 	%r574, [%rd6+32];
	xor.b32  	%r948, %r948, %r574;
	ld.global.u32 	%r575, [%rd6+36];
	xor.b32  	%r947, %r947, %r575;
$L__BB2_9:
	and.b32  	%r577, %r560, 4;
	setp.eq.s32 	%p6, %r577, 0;
	@%p6 bra 	$L__BB2_11;
	ld.global.u32 	%r578, [%rd6+40];
	xor.b32  	%r951, %r951, %r578;
	ld.global.u32 	%r579, [%rd6+44];
	xor.b32  	%r950, %r950, %r579;
	ld.global.u32 	%r580, [%rd6+48];
	xor.b32  	%r949, %r949, %r580;
	ld.global.u32 	%r581, [%rd6+52];
	xor.b32  	%r948, %r948, %r581;
	ld.global.u32 	%r582, [%rd6+56];
	xor.b32  	%r947, %r947, %r582;
$L__BB2_11:
	and.b32  	%r584, %r560, 8;
	setp.eq.s32 	%p7, %r584, 0;
	@%p7 bra 	$L__BB2_13;
	ld.global.u32 	%r585, [%rd6+60];
	xor.b32  	%r951, %r951, %r585;
	ld.global.u32 	%r586, [%rd6+64];
	xor.b32  	%r950, %r950, %r586;
	ld.global.u32 	%r587, [%rd6+68];
	xor.b32  	%r949, %r949, %r587;
	ld.global.u32 	%r588, [%rd6+72];
	xor.b32  	%r948, %r948, %r588;
	ld.global.u32 	%r589, [%rd6+76];
	xor.b32  	%r947, %r947, %r589;
$L__BB2_13:
	and.b32  	%r591, %r560, 16;
	setp.eq.s32 	%p8, %r591, 0;
	@%p8 bra 	$L__BB2_15;
	ld.global.u32 	%r592, [%rd6+80];
	xor.b32  	%r951, %r951, %r592;
	ld.global.u32 	%r593, [%rd6+84];
	xor.b32  	%r950, %r950, %r593;
	ld.global.u32 	%r594, [%rd6+88];
	xor.b32  	%r949, %r949, %r594;
	ld.global.u32 	%r595, [%rd6+92];
	xor.b32  	%r948, %r948, %r595;
	ld.global.u32 	%r596, [%rd6+96];
	xor.b32  	%r947, %r947, %r596;
$L__BB2_15:
	and.b32  	%r598, %r560, 32;
	setp.eq.s32 	%p9, %r598, 0;
	@%p9 bra 	$L__BB2_17;
	ld.global.u32 	%r599, [%rd6+100];
	xor.b32  	%r951, %r951, %r599;
	ld.global.u32 	%r600, [%rd6+104];
	xor.b32  	%r950, %r950, %r600;
	ld.global.u32 	%r601, [%rd6+108];
	xor.b32  	%r949, %r949, %r601;
	ld.global.u32 	%r602, [%rd6+112];
	xor.b32  	%r948, %r948, %r602;
	ld.global.u32 	%r603, [%rd6+116];
	xor.b32  	%r947, %r947, %r603;
$L__BB2_17:
	and.b32  	%r605, %r560, 64;
	setp.eq.s32 	%p10, %r605, 0;
	@%p10 bra 	$L__BB2_19;
	ld.global.u32 	%r606, [%rd6+120];
	xor.b32  	%r951, %r951, %r606;
	ld.global.u32 	%r607, [%rd6+124];
	xor.b32  	%r950, %r950, %r607;
	ld.global.u32 	%r608, [%rd6+128];
	xor.b32  	%r949, %r949, %r608;
	ld.global.u32 	%r609, [%rd6+132];
	xor.b32  	%r948, %r948, %r609;
	ld.global.u32 	%r610, [%rd6+136];
	xor.b32  	%r947, %r947, %r610;
$L__BB2_19:
	and.b32  	%r612, %r560, 128;
	setp.eq.s32 	%p11, %r612, 0;
	@%p11 bra 	$L__BB2_21;
	ld.global.u32 	%r613, [%rd6+140];
	xor.b32  	%r951, %r951, %r613;
	ld.global.u32 	%r614, [%rd6+144];
	xor.b32  	%r950, %r950, %r614;
	ld.global.u32 	%r615, [%rd6+148];
	xor.b32  	%r949, %r949, %r615;
	ld.global.u32 	%r616, [%rd6+152];
	xor.b32  	%r948, %r948, %r616;
	ld.global.u32 	%r617, [%rd6+156];
	xor.b32  	%r947, %r947, %r617;
$L__BB2_21:
	and.b32  	%r619, %r560, 256;
	setp.eq.s32 	%p12, %r619, 0;
	@%p12 bra 	$L__BB2_23;
	ld.global.u32 	%r620, [%rd6+160];
	xor.b32  	%r951, %r951, %r620;
	ld.global.u32 	%r621, [%rd6+164];
	xor.b32  	%r950, %r950, %r621;
	ld.global.u32 	%r622, [%rd6+168];
	xor.b32  	%r949, %r949, %r622;
	ld.global.u32 	%r623, [%rd6+172];
	xor.b32  	%r948, %r948, %r623;
	ld.global.u32 	%r624, [%rd6+176];
	xor.b32  	%r947, %r947, %r624;
$L__BB2_23:
	and.b32  	%r626, %r560, 512;
	setp.eq.s32 	%p13, %r626, 0;
	@%p13 bra 	$L__BB2_25;
	ld.global.u32 	%r627, [%rd6+180];
	xor.b32  	%r951, %r951, %r627;
	ld.global.u32 	%r628, [%rd6+184];
	xor.b32  	%r950, %r950, %r628;
	ld.global.u32 	%r629, [%rd6+188];
	xor.b32  	%r949, %r949, %r629;
	ld.global.u32 	%r630, [%rd6+192];
	xor.b32  	%r948, %r948, %r630;
	ld.global.u32 	%r631, [%rd6+196];
	xor.b32  	%r947, %r947, %r631;
$L__BB2_25:
	and.b32  	%r633, %r560, 1024;
	setp.eq.s32 	%p14, %r633, 0;
	@%p14 bra 	$L__BB2_27;
	ld.global.u32 	%r634, [%rd6+200];
	xor.b32  	%r951, %r951, %r634;
	ld.global.u32 	%r635, [%rd6+204];
	xor.b32  	%r950, %r950, %r635;
	ld.global.u32 	%r636, [%rd6+208];
	xor.b32  	%r949, %r949, %r636;
	ld.global.u32 	%r637, [%rd6+212];
	xor.b32  	%r948, %r948, %r637;
	ld.global.u32 	%r638, [%rd6+216];
	xor.b32  	%r947, %r947, %r638;
$L__BB2_27:
	and.b32  	%r640, %r560, 2048;
	setp.eq.s32 	%p15, %r640, 0;
	@%p15 bra 	$L__BB2_29;
	ld.global.u32 	%r641, [%rd6+220];
	xor.b32  	%r951, %r951, %r641;
	ld.global.u32 	%r642, [%rd6+224];
	xor.b32  	%r950, %r950, %r642;
	ld.global.u32 	%r643, [%rd6+228];
	xor.b32  	%r949, %r949, %r643;
	ld.global.u32 	%r644, [%rd6+232];
	xor.b32  	%r948, %r948, %r644;
	ld.global.u32 	%r645, [%rd6+236];
	xor.b32  	%r947, %r947, %r645;
$L__BB2_29:
	and.b32  	%r647, %r560, 4096;
	setp.eq.s32 	%p16, %r647, 0;
	@%p16 bra 	$L__BB2_31;
	ld.global.u32 	%r648, [%rd6+240];
	xor.b32  	%r951, %r951, %r648;
	ld.global.u32 	%r649, [%rd6+244];
	xor.b32  	%r950, %r950, %r649;
	ld.global.u32 	%r650, [%rd6+248];
	xor.b32  	%r949, %r949, %r650;
	ld.global.u32 	%r651, [%rd6+252];
	xor.b32  	%r948, %r948, %r651;
	ld.global.u32 	%r652, [%rd6+256];
	xor.b32  	%r947, %r947, %r652;
$L__BB2_31:
	and.b32  	%r654, %r560, 8192;
	setp.eq.s32 	%p17, %r654, 0;
	@%p17 bra 	$L__BB2_33;
	ld.global.u32 	%r655, [%rd6+260];
	xor.b32  	%r951, %r951, %r655;
	ld.global.u32 	%r656, [%rd6+264];
	xor.b32  	%r950, %r950, %r656;
	ld.global.u32 	%r657, [%rd6+268];
	xor.b32  	%r949, %r949, %r657;
	ld.global.u32 	%r658, [%rd6+272];
	xor.b32  	%r948, %r948, %r658;
	ld.global.u32 	%r659, [%rd6+276];
	xor.b32  	%r947, %r947, %r659;
$L__BB2_33:
	and.b32  	%r661, %r560, 16384;
	setp.eq.s32 	%p18, %r661, 0;
	@%p18 bra 	$L__BB2_35;
	ld.global.u32 	%r662, [%rd6+280];
	xor.b32  	%r951, %r951, %r662;
	ld.global.u32 	%r663, [%rd6+284];
	xor.b32  	%r950, %r950, %r663;
	ld.global.u32 	%r664, [%rd6+288];
	xor.b32  	%r949, %r949, %r664;
	ld.global.u32 	%r665, [%rd6+292];
	xor.b32  	%r948, %r948, %r665;
	ld.global.u32 	%r666, [%rd6+296];
	xor.b32  	%r947, %r947, %r666;
$L__BB2_35:
	and.b32  	%r668, %r560, 32768;
	setp.eq.s32 	%p19, %r668, 0;
	@%p19 bra 	$L__BB2_37;
	ld.global.u32 	%r669, [%rd6+300];
	xor.b32  	%r951, %r951, %r669;
	ld.global.u32 	%r670, [%rd6+304];
	xor.b32  	%r950, %r950, %r670;
	ld.global.u32 	%r671, [%rd6+308];
	xor.b32  	%r949, %r949, %r671;
	ld.global.u32 	%r672, [%rd6+312];
	xor.b32  	%r948, %r948, %r672;
	ld.global.u32 	%r673, [%rd6+316];
	xor.b32  	%r947, %r947, %r673;
$L__BB2_37:
	add.s32 	%r946, %r946, 16;
	setp.ne.s32 	%p20, %r946, 32;
	@%p20 bra 	$L__BB2_5;
	mad.lo.s32 	%r674, %r940, -31, %r16;
	add.s32 	%r940, %r674, 1;
	setp.ne.s32 	%p21, %r940, 5;
	@%p21 bra 	$L__BB2_4;
	st.local.u32 	[%rd1+4], %r951;
	st.local.v2.u32 	[%rd1+8], {%r950, %r949};
	st.local.v2.u32 	[%rd1+16], {%r948, %r947};
	setp.eq.s64 	%p22, %rd4, 1;
	@%p22 bra 	$L__BB2_114;
	mov.b32 	%r947, 0;
	mov.u32 	%r1040, %r947;
	mov.u32 	%r1041, %r947;
	mov.u32 	%r950, %r947;
	mov.u32 	%r951, %r947;
	mov.u32 	%r1032, %r947;
$L__BB2_41:
	mul.wide.u32 	%rd18, %r1032, 4;
	add.s64 	%rd19, %rd1, %rd18;
	ld.local.u32 	%r191, [%rd19+4];
	shl.b32 	%r192, %r1032, 5;
	mov.b32 	%r1038, 0;
$L__BB2_42:
	.pragma "nounroll";
	shr.u32 	%r677, %r191, %r1038;
	and.b32  	%r678, %r677, 1;
	setp.eq.b32 	%p23, %r678, 1;
	not.pred 	%p24, %p23;
	add.s32 	%r679, %r192, %r1038;
	mul.lo.s32 	%r680, %r679, 5;
	mul.wide.u32 	%rd20, %r680, 4;
	add.s64 	%rd7, %rd5, %rd20;
	@%p24 bra 	$L__BB2_44;
	ld.global.u32 	%r681, [%rd7];
	xor.b32  	%r951, %r951, %r681;
	ld.global.u32 	%r682, [%rd7+4];
	xor.b32  	%r950, %r950, %r682;
	ld.global.u32 	%r683, [%rd7+8];
	xor.b32  	%r1041, %r1041, %r683;
	ld.global.u32 	%r684, [%rd7+12];
	xor.b32  	%r1040, %r1040, %r684;
	ld.global.u32 	%r685, [%rd7+16];
	xor.b32  	%r947, %r947, %r685;
$L__BB2_44:
	and.b32  	%r687, %r677, 2;
	setp.eq.s32 	%p25, %r687, 0;
	@%p25 bra 	$L__BB2_46;
	ld.global.u32 	%r688, [%rd7+20];
	xor.b32  	%r951, %r951, %r688;
	ld.global.u32 	%r689, [%rd7+24];
	xor.b32  	%r950, %r950, %r689;
	ld.global.u32 	%r690, [%rd7+28];
	xor.b32  	%r1041, %r1041, %r690;
	ld.global.u32 	%r691, [%rd7+32];
	xor.b32  	%r1040, %r1040, %r691;
	ld.global.u32 	%r692, [%rd7+36];
	xor.b32  	%r947, %r947, %r692;
$L__BB2_46:
	and.b32  	%r694, %r677, 4;
	setp.eq.s32 	%p26, %r694, 0;
	@%p26 bra 	$L__BB2_48;
	ld.global.u32 	%r695, [%rd7+40];
	xor.b32  	%r951, %r951, %r695;
	ld.global.u32 	%r696, [%rd7+44];
	xor.b32  	%r950, %r950, %r696;
	ld.global.u32 	%r697, [%rd7+48];
	xor.b32  	%r1041, %r1041, %r697;
	ld.global.u32 	%r698, [%rd7+52];
	xor.b32  	%r1040, %r1040, %r698;
	ld.global.u32 	%r699, [%rd7+56];
	xor.b32  	%r947, %r947, %r699;
$L__BB2_48:
	and.b32  	%r701, %r677, 8;
	setp.eq.s32 	%p27, %r701, 0;
	@%p27 bra 	$L__BB2_50;
	ld.global.u32 	%r702, [%rd7+60];
	xor.b32  	%r951, %r951, %r702;
	ld.global.u32 	%r703, [%rd7+64];
	xor.b32  	%r950, %r950, %r703;
	ld.global.u32 	%r704, [%rd7+68];
	xor.b32  	%r1041, %r1041, %r704;
	ld.global.u32 	%r705, [%rd7+72];
	xor.b32  	%r1040, %r1040, %r705;
	ld.global.u32 	%r706, [%rd7+76];
	xor.b32  	%r947, %r947, %r706;
$L__BB2_50:
	and.b32  	%r708, %r677, 16;
	setp.eq.s32 	%p28, %r708, 0;
	@%p28 bra 	$L__BB2_52;
	ld.global.u32 	%r709, [%rd7+80];
	xor.b32  	%r951, %r951, %r709;
	ld.global.u32 	%r710, [%rd7+84];
	xor.b32  	%r950, %r950, %r710;
	ld.global.u32 	%r711, [%rd7+88];
	xor.b32  	%r1041, %r1041, %r711;
	ld.global.u32 	%r712, [%rd7+92];
	xor.b32  	%r1040, %r1040, %r712;
	ld.global.u32 	%r713, [%rd7+96];
	xor.b32  	%r947, %r947, %r713;
$L__BB2_52:
	and.b32  	%r715, %r677, 32;
	setp.eq.s32 	%p29, %r715, 0;
	@%p29 bra 	$L__BB2_54;
	ld.global.u32 	%r716, [%rd7+100];
	xor.b32  	%r951, %r951, %r716;
	ld.global.u32 	%r717, [%rd7+104];
	xor.b32  	%r950, %r950, %r717;
	ld.global.u32 	%r718, [%rd7+108];
	xor.b32  	%r1041, %r1041, %r718;
	ld.global.u32 	%r719, [%rd7+112];
	xor.b32  	%r1040, %r1040, %r719;
	ld.global.u32 	%r720, [%rd7+116];
	xor.b32  	%r947, %r947, %r720;
$L__BB2_54:
	and.b32  	%r722, %r677, 64;
	setp.eq.s32 	%p30, %r722, 0;
	@%p30 bra 	$L__BB2_56;
	ld.global.u32 	%r723, [%rd7+120];
	xor.b32  	%r951, %r951, %r723;
	ld.global.u32 	%r724, [%rd7+124];
	xor.b32  	%r950, %r950, %r724;
	ld.global.u32 	%r725, [%rd7+128];
	xor.b32  	%r1041, %r1041, %r725;
	ld.global.u32 	%r726, [%rd7+132];
	xor.b32  	%r1040, %r1040, %r726;
	ld.global.u32 	%r727, [%rd7+136];
	xor.b32  	%r947, %r947, %r727;
$L__BB2_56:
	and.b32  	%r729, %r677, 128;
	setp.eq.s32 	%p31, %r729, 0;
	@%p31 bra 	$L__BB2_58;
	ld.global.u32 	%r730, [%rd7+140];
	xor.b32  	%r951, %r951, %r730;
	ld.global.u32 	%r731, [%rd7+144];
	xor.b32  	%r950, %r950, %r731;
	ld.global.u32 	%r732, [%rd7+148];
	xor.b32  	%r1041, %r1041, %r732;
	ld.global.u32 	%r733, [%rd7+152];
	xor.b32  	%r1040, %r1040, %r733;
	ld.global.u32 	%r734, [%rd7+156];
	xor.b32  	%r947, %r947, %r734;
$L__BB2_58:
	and.b32  	%r736, %r677, 256;
	setp.eq.s32 	%p32, %r736, 0;
	@%p32 bra 	$L__BB2_60;
	ld.global.u32 	%r737, [%rd7+160];
	xor.b32  	%r951, %r951, %r737;
	ld.global.u32 	%r738, [%rd7+164];
	xor.b32  	%r950, %r950, %r738;
	ld.global.u32 	%r739, [%rd7+168];
	xor.b32  	%r1041, %r1041, %r739;
	ld.global.u32 	%r740, [%rd7+172];
	xor.b32  	%r1040, %r1040, %r740;
	ld.global.u32 	%r741, [%rd7+176];
	xor.b32  	%r947, %r947, %r741;
$L__BB2_60:
	and.b32  	%r743, %r677, 512;
	setp.eq.s32 	%p33, %r743, 0;
	@%p33 bra 	$L__BB2_62;
	ld.global.u32 	%r744, [%rd7+180];
	xor.b32  	%r951, %r951, %r744;
	ld.global.u32 	%r745, [%rd7+184];
	xor.b32  	%r950, %r950, %r745;
	ld.global.u32 	%r746, [%rd7+188];
	xor.b32  	%r1041, %r1041, %r746;
	ld.global.u32 	%r747, [%rd7+192];
	xor.b32  	%r1040, %r1040, %r747;
	ld.global.u32 	%r748, [%rd7+196];
	xor.b32  	%r947, %r947, %r748;
$L__BB2_62:
	and.b32  	%r750, %r677, 1024;
	setp.eq.s32 	%p34, %r750, 0;
	@%p34 bra 	$L__BB2_64;
	ld.global.u32 	%r751, [%rd7+200];
	xor.b32  	%r951, %r951, %r751;
	ld.global.u32 	%r752, [%rd7+204];
	xor.b32  	%r950, %r950, %r752;
	ld.global.u32 	%r753, [%rd7+208];
	xor.b32  	%r1041, %r1041, %r753;
	ld.global.u32 	%r754, [%rd7+212];
	xor.b32  	%r1040, %r1040, %r754;
	ld.global.u32 	%r755, [%rd7+216];
	xor.b32  	%r947, %r947, %r755;
$L__BB2_64:
	and.b32  	%r757, %r677, 2048;
	setp.eq.s32 	%p35, %r757, 0;
	@%p35 bra 	$L__BB2_66;
	ld.global.u32 	%r758, [%rd7+220];
	xor.b32  	%r951, %r951, %r758;
	ld.global.u32 	%r759, [%rd7+224];
	xor.b32  	%r950, %r950, %r759;
	ld.global.u32 	%r760, [%rd7+228];
	xor.b32  	%r1041, %r1041, %r760;
	ld.global.u32 	%r761, [%rd7+232];
	xor.b32  	%r1040, %r1040, %r761;
	ld.global.u32 	%r762, [%rd7+236];
	xor.b32  	%r947, %r947, %r762;
$L__BB2_66:
	and.b32  	%r764, %r677, 4096;
	setp.eq.s32 	%p36, %r764, 0;
	@%p36 bra 	$L__BB2_68;
	ld.global.u32 	%r765, [%rd7+240];
	xor.b32  	%r951, %r951, %r765;
	ld.global.u32 	%r766, [%rd7+244];
	xor.b32  	%r950, %r950, %r766;
	ld.global.u32 	%r767, [%rd7+248];
	xor.b32  	%r1041, %r1041, %r767;
	ld.global.u32 	%r768, [%rd7+252];
	xor.b32  	%r1040, %r1040, %r768;
	ld.global.u32 	%r769, [%rd7+256];
	xor.b32  	%r947, %r947, %r769;
$L__BB2_68:
	and.b32  	%r771, %r677, 8192;
	setp.eq.s32 	%p37, %r771, 0;
	@%p37 bra 	$L__BB2_70;
	ld.global.u32 	%r772, [%rd7+260];
	xor.b32  	%r951, %r951, %r772;
	ld.global.u32 	%r773, [%rd7+264];
	xor.b32  	%r950, %r950, %r773;
	ld.global.u32 	%r774, [%rd7+268];
	xor.b32  	%r1041, %r1041, %r774;
	ld.global.u32 	%r775, [%rd7+272];
	xor.b32  	%r1040, %r1040, %r775;
	ld.global.u32 	%r776, [%rd7+276];
	xor.b32  	%r947, %r947, %r776;
$L__BB2_70:
	and.b32  	%r778, %r677, 16384;
	setp.eq.s32 	%p38, %r778, 0;
	@%p38 bra 	$L__BB2_72;
	ld.global.u32 	%r779, [%rd7+280];
	xor.b32  	%r951, %r951, %r779;
	ld.global.u32 	%r780, [%rd7+284];
	xor.b32  	%r950, %r950, %r780;
	ld.global.u32 	%r781, [%rd7+288];
	xor.b32  	%r1041, %r1041, %r781;
	ld.global.u32 	%r782, [%rd7+292];
	xor.b32  	%r1040, %r1040, %r782;
	ld.global.u32 	%r783, [%rd7+296];
	xor.b32  	%r947, %r947, %r783;
$L__BB2_72:
	and.b32  	%r785, %r677, 32768;
	setp.eq.s32 	%p39, %r785, 0;
	@%p39 bra 	$L__BB2_74;
	ld.global.u32 	%r786, [%rd7+300];
	xor.b32  	%r951, %r951, %r786;
	ld.global.u32 	%r787, [%rd7+304];
	xor.b32  	%r950, %r950, %r787;
	ld.global.u32 	%r788, [%rd7+308];
	xor.b32  	%r1041, %r1041, %r788;
	ld.global.u32 	%r789, [%rd7+312];
	xor.b32  	%r1040, %r1040, %r789;
	ld.global.u32 	%r790, [%rd7+316];
	xor.b32  	%r947, %r947, %r790;
$L__BB2_74:
	add.s32 	%r1038, %r1038, 16;
	setp.ne.s32 	%p40, %r1038, 32;
	@%p40 bra 	$L__BB2_42;
	mad.lo.s32 	%r791, %r1032, -31, %r192;
	add.s32 	%r1032, %r791, 1;
	setp.ne.s32 	%p41, %r1032, 5;
	@%p41 bra 	$L__BB2_41;
	st.local.u32 	[%rd1+4], %r951;
	st.local.v2.u32 	[%rd1+8], {%r950, %r1041};
	st.local.v2.u32 	[%rd1+16], {%r1040, %r947};
	setp.ne.s64 	%p42, %rd4, 3;
	@%p42 bra 	$L__BB2_114;
	mov.b32 	%r947, 0;
	mov.u32 	%r1132, %r947;
	mov.u32 	%r1133, %r947;
	mov.u32 	%r950, %r947;
	mov.u32 	%r951, %r947;
	mov.u32 	%r1124, %r947;
$L__BB2_78:
	mul.wide.u32 	%rd21, %r1124, 4;
	add.s64 	%rd22, %rd1, %rd21;
	ld.local.u32 	%r367, [%rd22+4];
	shl.b32 	%r368, %r1124, 5;
	mov.b32 	%r1130, 0;
$L__BB2_79:
	.pragma "nounroll";
	shr.u32 	%r794, %r367, %r1130;
	and.b32  	%r795, %r794, 1;
	setp.eq.b32 	%p43, %r795, 1;
	not.pred 	%p44, %p43;
	add.s32 	%r796, %r368, %r1130;
	mul.lo.s32 	%r797, %r796, 5;
	mul.wide.u32 	%rd23, %r797, 4;
	add.s64 	%rd8, %rd5, %rd23;
	@%p44 bra 	$L__BB2_81;
	ld.global.u32 	%r798, [%rd8];
	xor.b32  	%r951, %r951, %r798;
	ld.global.u32 	%r799, [%rd8+4];
	xor.b32  	%r950, %r950, %r799;
	ld.global.u32 	%r800, [%rd8+8];
	xor.b32  	%r1133, %r1133, %r800;
	ld.global.u32 	%r801, [%rd8+12];
	xor.b32  	%r1132, %r1132, %r801;
	ld.global.u32 	%r802, [%rd8+16];
	xor.b32  	%r947, %r947, %r802;
$L__BB2_81:
	and.b32  	%r804, %r794, 2;
	setp.eq.s32 	%p45, %r804, 0;
	@%p45 bra 	$L__BB2_83;
	ld.global.u32 	%r805, [%rd8+20];
	xor.b32  	%r951, %r951, %r805;
	ld.global.u32 	%r806, [%rd8+24];
	xor.b32  	%r950, %r950, %r806;
	ld.global.u32 	%r807, [%rd8+28];
	xor.b32  	%r1133, %r1133, %r807;
	ld.global.u32 	%r808, [%rd8+32];
	xor.b32  	%r1132, %r1132, %r808;
	ld.global.u32 	%r809, [%rd8+36];
	xor.b32  	%r947, %r947, %r809;
$L__BB2_83:
	and.b32  	%r811, %r794, 4;
	setp.eq.s32 	%p46, %r811, 0;
	@%p46 bra 	$L__BB2_85;
	ld.global.u32 	%r812, [%rd8+40];
	xor.b32  	%r951, %r951, %r812;
	ld.global.u32 	%r813, [%rd8+44];
	xor.b32  	%r950, %r950, %r813;
	ld.global.u32 	%r814, [%rd8+48];
	xor.b32  	%r1133, %r1133, %r814;
	ld.global.u32 	%r815, [%rd8+52];
	xor.b32  	%r1132, %r1132, %r815;
	ld.global.u32 	%r816, [%rd8+56];
	xor.b32  	%r947, %r947, %r816;
$L__BB2_85:
	and.b32  	%r818, %r794, 8;
	setp.eq.s32 	%p47, %r818, 0;
	@%p47 bra 	$L__BB2_87;
	ld.global.u32 	%r819, [%rd8+60];
	xor.b32  	%r951, %r951, %r819;
	ld.global.u32 	%r820, [%rd8+64];
	xor.b32  	%r950, %r950, %r820;
	ld.global.u32 	%r821, [%rd8+68];
	xor.b32  	%r1133, %r1133, %r821;
	ld.global.u32 	%r822, [%rd8+72];
	xor.b32  	%r1132, %r1132, %r822;
	ld.global.u32 	%r823, [%rd8+76];
	xor.b32  	%r947, %r947, %r823;
$L__BB2_87:
	and.b32  	%r825, %r794, 16;
	setp.eq.s32 	%p48, %r825, 0;
	@%p48 bra 	$L__BB2_89;
	ld.global.u32 	%r826, [%rd8+80];
	xor.b32  	%r951, %r951, %r826;
	ld.global.u32 	%r827, [%rd8+84];
	xor.b32  	%r950, %r950, %r827;
	ld.global.u32 	%r828, [%rd8+88];
	xor.b32  	%r1133, %r1133, %r828;
	ld.global.u32 	%r829, [%rd8+92];
	xor.b32  	%r1132, %r1132, %r829;
	ld.global.u32 	%r830, [%rd8+96];
	xor.b32  	%r947, %r947, %r830;
$L__BB2_89:
	and.b32  	%r832, %r794, 32;
	setp.eq.s32 	%p49, %r832, 0;
	@%p49 bra 	$L__BB2_91;
	ld.global.u32 	%r833, [%rd8+100];
	xor.b32  	%r951, %r951, %r833;
	ld.global.u32 	%r834, [%rd8+104];
	xor.b32  	%r950, %r950, %r834;
	ld.global.u32 	%r835, [%rd8+108];
	xor.b32  	%r1133, %r1133, %r835;
	ld.global.u32 	%r836, [%rd8+112];
	xor.b32  	%r1132, %r1132, %r836;
	ld.global.u32 	%r837, [%rd8+116];
	xor.b32  	%r947, %r947, %r837;
$L__BB2_91:
	and.b32  	%r839, %r794, 64;
	setp.eq.s32 	%p50, %r839, 0;
	@%p50 bra 	$L__BB2_93;
	ld.global.u32 	%r840, [%rd8+120];
	xor.b32  	%r951, %r951, %r840;
	ld.global.u32 	%r841, [%rd8+124];
	xor.b32  	%r950, %r950, %r841;
	ld.global.u32 	%r842, [%rd8+128];
	xor.b32  	%r1133, %r1133, %r842;
	ld.global.u32 	%r843, [%rd8+132];
	xor.b32  	%r1132, %r1132, %r843;
	ld.global.u32 	%r844, [%rd8+136];
	xor.b32  	%r947, %r947, %r844;
$L__BB2_93:
	and.b32  	%r846, %r794, 128;
	setp.eq.s32 	%p51, %r846, 0;
	@%p51 bra 	$L__BB2_95;
	ld.global.u32 	%r847, [%rd8+140];
	xor.b32  	%r951, %r951, %r847;
	ld.global.u32 	%r848, [%rd8+144];
	xor.b32  	%r950, %r950, %r848;
	ld.global.u32 	%r849, [%rd8+148];
	xor.b32  	%r1133, %r1133, %r849;
	ld.global.u32 	%r850, [%rd8+152];
	xor.b32  	%r1132, %r1132, %r850;
	ld.global.u32 	%r851, [%rd8+156];
	xor.b32  	%r947, %r947, %r851;
$L__BB2_95:
	and.b32  	%r853, %r794, 256;
	setp.eq.s32 	%p52, %r853, 0;
	@%p52 bra 	$L__BB2_97;
	ld.global.u32 	%r854, [%rd8+160];
	xor.b32  	%r951, %r951, %r854;
	ld.global.u32 	%r855, [%rd8+164];
	xor.b32  	%r950, %r950, %r855;
	ld.global.u32 	%r856, [%rd8+168];
	xor.b32  	%r1133, %r1133, %r856;
	ld.global.u32 	%r857, [%rd8+172];
	xor.b32  	%r1132, %r1132, %r857;
	ld.global.u32 	%r858, [%rd8+176];
	xor.b32  	%r947, %r947, %r858;
$L__BB2_97:
	and.b32  	%r860, %r794, 512;
	setp.eq.s32 	%p53, %r860, 0;
	@%p53 bra 	$L__BB2_99;
	ld.global.u32 	%r861, [%rd8+180];
	xor.b32  	%r951, %r951, %r861;
	ld.global.u32 	%r862, [%rd8+184];
	xor.b32  	%r950, %r950, %r862;
	ld.global.u32 	%r863, [%rd8+188];
	xor.b32  	%r1133, %r1133, %r863;
	ld.global.u32 	%r864, [%rd8+192];
	xor.b32  	%r1132, %r1132, %r864;
	ld.global.u32 	%r865, [%rd8+196];
	xor.b32  	%r947, %r947, %r865;
$L__BB2_99:
	and.b32  	%r867, %r794, 1024;
	setp.eq.s32 	%p54, %r867, 0;
	@%p54 bra 	$L__BB2_101;
	ld.global.u32 	%r868, [%rd8+200];
	xor.b32  	%r951, %r951, %r868;
	ld.global.u32 	%r869, [%rd8+204];
	xor.b32  	%r950, %r950, %r869;
	ld.global.u32 	%r870, [%rd8+208];
	xor.b32  	%r1133, %r1133, %r870;
	ld.global.u32 	%r871, [%rd8+212];
	xor.b32  	%r1132, %r1132, %r871;
	ld.global.u32 	%r872, [%rd8+216];
	xor.b32  	%r947, %r947, %r872;
$L__BB2_101:
	and.b32  	%r874, %r794, 2048;
	setp.eq.s32 	%p55, %r874, 0;
	@%p55 bra 	$L__BB2_103;
	ld.global.u32 	%r875, [%rd8+220];
	xor.b32  	%r951, %r951, %r875;
	ld.global.u32 	%r876, [%rd8+224];
	xor.b32  	%r950, %r950, %r876;
	ld.global.u32 	%r877, [%rd8+228];
	xor.b32  	%r1133, %r1133, %r877;
	ld.global.u32 	%r878, [%rd8+232];
	xor.b32  	%r1132, %r1132, %r878;
	ld.global.u32 	%r879, [%rd8+236];
	xor.b32  	%r947, %r947, %r879;
$L__BB2_103:
	and.b32  	%r881, %r794, 4096;
	setp.eq.s32 	%p56, %r881, 0;
	@%p56 bra 	$L__BB2_105;
	ld.global.u32 	%r882, [%rd8+240];
	xor.b32  	%r951, %r951, %r882;
	ld.global.u32 	%r883, [%rd8+244];
	xor.b32  	%r950, %r950, %r883;
	ld.global.u32 	%r884, [%rd8+248];
	xor.b32  	%r1133, %r1133, %r884;
	ld.global.u32 	%r885, [%rd8+252];
	xor.b32  	%r1132, %r1132, %r885;
	ld.global.u32 	%r886, [%rd8+256];
	xor.b32  	%r947, %r947, %r886;
$L__BB2_105:
	and.b32  	%r888, %r794, 8192;
	setp.eq.s32 	%p57, %r888, 0;
	@%p57 bra 	$L__BB2_107;
	ld.global.u32 	%r889, [%rd8+260];
	xor.b32  	%r951, %r951, %r889;
	ld.global.u32 	%r890, [%rd8+264];
	xor.b32  	%r950, %r950, %r890;
	ld.global.u32 	%r891, [%rd8+268];
	xor.b32  	%r1133, %r1133, %r891;
	ld.global.u32 	%r892, [%rd8+272];
	xor.b32  	%r1132, %r1132, %r892;
	ld.global.u32 	%r893, [%rd8+276];
	xor.b32  	%r947, %r947, %r893;
$L__BB2_107:
	and.b32  	%r895, %r794, 16384;
	setp.eq.s32 	%p58, %r895, 0;
	@%p58 bra 	$L__BB2_109;
	ld.global.u32 	%r896, [%rd8+280];
	xor.b32  	%r951, %r951, %r896;
	ld.global.u32 	%r897, [%rd8+284];
	xor.b32  	%r950, %r950, %r897;
	ld.global.u32 	%r898, [%rd8+288];
	xor.b32  	%r1133, %r1133, %r898;
	ld.global.u32 	%r899, [%rd8+292];
	xor.b32  	%r1132, %r1132, %r899;
	ld.global.u32 	%r900, [%rd8+296];
	xor.b32  	%r947, %r947, %r900;
$L__BB2_109:
	and.b32  	%r902, %r794, 32768;
	setp.eq.s32 	%p59, %r902, 0;
	@%p59 bra 	$L__BB2_111;
	ld.global.u32 	%r903, [%rd8+300];
	xor.b32  	%r951, %r951, %r903;
	ld.global.u32 	%r904, [%rd8+304];
	xor.b32  	%r950, %r950, %r904;
	ld.global.u32 	%r905, [%rd8+308];
	xor.b32  	%r1133, %r1133, %r905;
	ld.global.u32 	%r906, [%rd8+312];
	xor.b32  	%r1132, %r1132, %r906;
	ld.global.u32 	%r907, [%rd8+316];
	xor.b32  	%r947, %r947, %r907;
$L__BB2_111:
	add.s32 	%r1130, %r1130, 16;
	setp.ne.s32 	%p60, %r1130, 32;
	@%p60 bra 	$L__BB2_79;
	mad.lo.s32 	%r908, %r1124, -31, %r368;
	add.s32 	%r1124, %r908, 1;
	setp.ne.s32 	%p61, %r1124, 5;
	@%p61 bra 	$L__BB2_78;
	st.local.u32 	[%rd1+4], %r951;
	st.local.v2.u32 	[%rd1+8], {%r950, %r1133};
	st.local.v2.u32 	[%rd1+16], {%r1132, %r947};
$L__BB2_114:
	shr.u64 	%rd27, %rd3, 2;
	add.s32 	%r934, %r934, 1;
	setp.gt.u64 	%p62, %rd3, 3;
	@%p62 bra 	$L__BB2_2;
$L__BB2_115:
	shr.u32 	%r909, %r951, 2;
	xor.b32  	%r910, %r909, %r951;
	shl.b32 	%r911, %r947, 4;
	shl.b32 	%r912, %r910, 1;
	xor.b32  	%r913, %r912, %r911;
	xor.b32  	%r914, %r913, %r910;
	xor.b32  	%r915, %r914, %r947;
	add.s32 	%r916, %r1, %r915;
	add.s32 	%r917, %r916, 362437;
	shr.u32 	%r918, %r950, 2;
	xor.b32  	%r919, %r918, %r950;
	shl.b32 	%r920, %r915, 4;
	shl.b32 	%r921, %r919, 1;
	xor.b32  	%r922, %r921, %r920;
	xor.b32  	%r923, %r922, %r919;
	xor.b32  	%r924, %r923, %r915;
	add.s32 	%r925, %r1, %r924;
	add.s32 	%r926, %r925, 724874;
	cvt.rn.f32.u32 	%f1, %r917;
	fma.rn.f32 	%f2, %f1, 0f2F800000, 0f2F000000;
	cvt.rn.f32.u32 	%f3, %r926;
	fma.rn.f32 	%f4, %f3, 0f30C90FDB, 0f30490FDB;
	setp.lt.f32 	%p63, %f2, 0f00800000;
	mul.f32 	%f5, %f2, 0f4B000000;
	selp.f32 	%f6, %f5, %f2, %p63;
	selp.f32 	%f7, 0fC1B80000, 0f00000000, %p63;
	mov.b32 	%r927, %f6;
	add.s32 	%r928, %r927, -1059760811;
	and.b32  	%r929, %r928, -8388608;
	sub.s32 	%r930, %r927, %r929;
	mov.b32 	%f8, %r930;
	cvt.rn.f32.s32 	%f9, %r929;
	fma.rn.f32 	%f10, %f9, 0f34000000, %f7;
	add.f32 	%f11, %f8, 0fBF800000;
	fma.rn.f32 	%f12, %f11, 0fBE055027, 0f3E1039F6;
	fma.rn.f32 	%f13, %f12, %f11, 0fBDF8CDCC;
	fma.rn.f32 	%f14, %f13, %f11, 0f3E0F2955;
	fma.rn.f32 	%f15, %f14, %f11, 0fBE2AD8B9;
	fma.rn.f32 	%f16, %f15, %f11, 0f3E4CED0B;
	fma.rn.f32 	%f17, %f16, %f11, 0fBE7FFF22;
	fma.rn.f32 	%f18, %f17, %f11, 0f3EAAAA78;
	fma.rn.f32 	%f19, %f18, %f11, 0fBF000000;
	mul.f32 	%f20, %f11, %f19;
	fma.rn.f32 	%f21, %f20, %f11, %f11;
	fma.rn.f32 	%f22, %f10, 0f3F317218, %f21;
	setp.gt.u32 	%p64, %r927, 2139095039;
	fma.rn.f32 	%f23, %f6, 0f7F800000, 0f7F800000;
	selp.f32 	%f24, %f23, %f22, %p64;
	setp.eq.f32 	%p65, %f6, 0f00000000;
	mul.f32 	%f25, %f24, 0fC0000000;
	selp.f32 	%f26, 0f7F800000, %f25, %p65;
	sqrt.rn.f32 	%f27, %f26;
	sin.approx.f32 	%f28, %f4;
	mul.f32 	%f29, %f27, %f28;
	cvta.to.global.u64 	%rd24, %rd10;
	shl.b64 	%rd25, %rd2, 2;
	add.s64 	%rd26, %rd24, %rd25;
	st.global.f32 	[%rd26], %f29;
	ret;

}


// ===== COMPILED SASS (sm_100) =====

	.target	sm_100

	.elftype	@"ET_EXEC"


//--------------------- .note.nv.tkinfo           --------------------------
	.section	.note.nv.tkinfo,"",@"SHT_NOTE"
	.sectionflags	@"SHF_NOTE_NV_TKINFO"
	.tkinfo
        /*0018*/ 	.word	0x00000002
        /*0030*/ 	.string	""
        /*0030*/ 	.string	"ptxas"
        /*0030*/ 	.string	"Cuda compilation tools, release 13.0, V13.0.88"
        /*0030*/ 	.string	"Build cuda_13.0.r13.0/compiler.36424714_0"
        /*0030*/ 	.string	"-arch sm_100 -m 64 "



//--------------------- .note.nv.cuinfo           --------------------------
	.section	.note.nv.cuinfo,"",@"SHT_NOTE"
	.sectionflags	@"SHF_NOTE_NV_CUINFO"
        /*0018*/ 	.short	0x0002
        /*001a*/ 	.short	0x0064
        /*001c*/ 	.short	0x0082
	.zero		2


//--------------------- .nv.info                  --------------------------
	.section	.nv.info,"",@"SHT_CUDA_INFO"
	.align	4


	//----- nvinfo : EIATTR_REGCOUNT
	.align		4
        /*0000*/ 	.byte	0x04, 0x2f
        /*0002*/ 	.short	(.L_10 - .L_9)
	.align		4
.L_9:
        /*0004*/ 	.word	index@(_Z10initCurandP17curandStateXORWOWm)
        /*0008*/ 	.word	0x0000001f


	//----- nvinfo : EIATTR_FRAME_SIZE
	.align		4
.L_10:
        /*000c*/ 	.byte	0x04, 0x11
        /*000e*/ 	.short	(.L_12 - .L_11)
	.align		4
.L_11:
        /*0010*/ 	.word	index@(_Z10initCurandP17curandStateXORWOWm)
        /*0014*/ 	.word	0x00000000


	//----- nvinfo : EIATTR_REGCOUNT
	.align		4
.L_12:
        /*0018*/ 	.byte	0x04, 0x2f
        /*001a*/ 	.short	(.L_14 - .L_13)
	.align		4
.L_13:
        /*001c*/ 	.word	index@(_Z10genUniformmPf)
        /*0020*/ 	.word	0x0000001f


	//----- nvinfo : EIATTR_FRAME_SIZE
	.align		4
.L_14:
        /*0024*/ 	.byte	0x04, 0x11
        /*0026*/ 	.short	(.L_16 - .L_15)
	.align		4
.L_15:
        /*0028*/ 	.word	index@(_Z10genUniformmPf)
        /*002c*/ 	.word	0x00000030


	//----- nvinfo : EIATTR_REGCOUNT
	.align		4
.L_16:
        /*0030*/ 	.byte	0x04, 0x2f
        /*0032*/ 	.short	(.L_18 - .L_17)
	.align		4
.L_17:
        /*0034*/ 	.word	index@(_Z9genNormalmPf)
        /*0038*/ 	.word	0x0000001f


	//----- nvinfo : EIATTR_FRAME_SIZE
	.align		4
.L_18:
        /*003c*/ 	.byte	0x04, 0x11
        /*003e*/ 	.short	(.L_20 - .L_19)
	.align		4
.L_19:
        /*0040*/ 	.word	index@($__internal_0_$__cuda_sm20_sqrt_rn_f32_slowpath)
        /*0044*/ 	.word	0x00000030


	//----- nvinfo : EIATTR_FRAME_SIZE
	.align		4
.L_20:
        /*0048*/ 	.byte	0x04, 0x11
        /*004a*/ 	.short	(.L_22 - .L_21)
	.align		4
.L_21:
        /*004c*/ 	.word	index@(_Z9genNormalmPf)
        /*0050*/ 	.word	0x00000030


	//----- nvinfo : EIATTR_MIN_STACK_SIZE
	.align		4
.L_22:
        /*0054*/ 	.byte	0x04, 0x12
        /*0056*/ 	.short	(.L_24 - .L_23)
	.align		4
.L_23:
        /*0058*/ 	.word	index@(_Z9genNormalmPf)
        /*005c*/ 	.word	0x00000030


	//----- nvinfo : EIATTR_MIN_STACK_SIZE
	.align		4
.L_24:
        /*0060*/ 	.byte	0x04, 0x12
        /*0062*/ 	.short	(.L_26 - .L_25)
	.align		4
.L_25:
        /*0064*/ 	.word	index@(_Z10genUniformmPf)
        /*0068*/ 	.word	0x00000030


	//----- nvinfo : EIATTR_MIN_STACK_SIZE
	.align		4
.L_26:
        /*006c*/ 	.byte	0x04, 0x12
        /*006e*/ 	.short	(.L_28 - .L_27)
	.align		4
.L_27:
        /*0070*/ 	.word	index@(_Z10initCurandP17curandStateXORWOWm)
        /*0074*/ 	.word	0x00000000
.L_28:


//--------------------- .nv.compat                --------------------------
	.section	.nv.compat,"",@"SHT_CUDA_COMPAT_INFO"
	.align	4
        /*0000*/ 	.byte	0x02, 0x09, 0x00, 0x00, 0x02, 0x02, 0x01, 0x00, 0x02, 0x05, 0x05, 0x00, 0x03, 0x07, 0x01, 0x01
        /*0010*/ 	.byte	0x02, 0x03, 0x00, 0x00, 0x02, 0x06, 0x01, 0x00, 0x04, 0x0b, 0x08, 0x00, 0x01, 0x00, 0x00, 0x00
        /*0020*/ 	.byte	0x00, 0x00, 0x00, 0x00


//--------------------- .nv.info._Z9genNormalmPf  --------------------------
	.section	.nv.info._Z9genNormalmPf,"",@"SHT_CUDA_INFO"
	.sectionflags	@""
	.align	4


	//----- nvinfo : EIATTR_CUDA_API_VERSION
	.align		4
        /*0000*/ 	.byte	0x04, 0x37
        /*0002*/ 	.short	(.L_30 - .L_29)
.L_29:
        /*0004*/ 	.word	0x00000082


	//----- nvinfo : EIATTR_KPARAM_INFO
	.align		4
.L_30:
        /*0008*/ 	.byte	0x04, 0x17
        /*000a*/ 	.short	(.L_32 - .L_31)
.L_31:
        /*000c*/ 	.word	0x00000000
        /*0010*/ 	.short	0x0001
        /*0012*/ 	.short	0x0008
        /*0014*/ 	.byte	0x00, 0xf5, 0x21, 0x00


	//----- nvinfo : EIATTR_KPARAM_INFO
	.align		4
.L_32:
        /*0018*/ 	.byte	0x04, 0x17
        /*001a*/ 	.short	(.L_34 - .L_33)
.L_33:
        /*001c*/ 	.word	0x00000000
        /*0020*/ 	.short	0x0000
        /*0022*/ 	.short	0x0000
        /*0024*/ 	.byte	0x00, 0xf0, 0x21, 0x00


	//----- nvinfo : EIATTR_SPARSE_MMA_MASK
	.align		4
.L_34:
        /*0028*/ 	.byte	0x03, 0x50
        /*002a*/ 	.short	0x0000


	//----- nvinfo : EIATTR_MAXREG_COUNT
	.align		4
        /*002c*/ 	.byte	0x03, 0x1b
        /*002e*/ 	.short	0x00ff


	//----- nvinfo : EIATTR_MERCURY_ISA_VERSION
	.align		4
        /*0030*/ 	.byte	0x03, 0x5f
        /*0032*/ 	.short	0x0101


	//----- nvinfo : EIATTR_VRC_CTA_INIT_COUNT
	.align		4
        /*0034*/ 	.byte	0x02, 0x4a
	.zero		1
	.zero		1


	//----- nvinfo : EIATTR_EXIT_INSTR_OFFSETS
	.align		4
        /*0038*/ 	.byte	0x04, 0x1c
        /*003a*/ 	.short	(.L_36 - .L_35)


	//   ....[0]....
.L_35:
        /*003c*/ 	.word	0x00002b40


	//----- nvinfo : EIATTR_CRS_STACK_SIZE
	.align		4
.L_36:
        /*0040*/ 	.byte	0x04, 0x1e
        /*0042*/ 	.short	(.L_38 - .L_37)
.L_37:
        /*0044*/ 	.word	0x00000000


	//----- nvinfo : EIATTR_CBANK_PARAM_SIZE
	.align		4
.L_38:
        /*0048*/ 	.byte	0x03, 0x19
        /*004a*/ 	.short	0x0010


	//----- nvinfo : EIATTR_PARAM_CBANK
	.align		4
        /*004c*/ 	.byte	0x04, 0x0a
        /*004e*/ 	.short	(.L_40 - .L_39)
	.align		4
.L_39:
        /*0050*/ 	.word	index@(.nv.constant0._Z9genNormalmPf)
        /*0054*/ 	.short	0x0380
        /*0056*/ 	.short	0x0010


	//----- nvinfo : EIATTR_SW_WAR
	.align		4
.L_40:
        /*0058*/ 	.byte	0x04, 0x36
        /*005a*/ 	.short	(.L_42 - .L_41)
.L_41:
        /*005c*/ 	.word	0x00000008
.L_42:


//--------------------- .nv.info._Z10genUniformmPf --------------------------
	.section	.nv.info._Z10genUniformmPf,"",@"SHT_CUDA_INFO"
	.sectionflags	@""
	.align	4


	//----- nvinfo : EIATTR_CUDA_API_VERSION
	.align		4
        /*0000*/ 	.byte	0x04, 0x37
        /*0002*/ 	.short	(.L_44 - .L_43)
.L_43:
        /*0004*/ 	.word	0x00000082


	//----- nvinfo : EIATTR_KPARAM_INFO
	.align		4
.L_44:
        /*0008*/ 	.byte	0x04, 0x17
        /*000a*/ 	.short	(.L_46 - .L_45)
.L_45:
        /*000c*/ 	.word	0x00000000
        /*0010*/ 	.short	0x0001
        /*0012*/ 	.short	0x0008
        /*0014*/ 	.byte	0x00, 0xf5, 0x21, 0x00


	//----- nvinfo : EIATTR_KPARAM_INFO
	.align		4
.L_46:
        /*0018*/ 	.byte	0x04, 0x17
        /*001a*/ 	.short	(.L_48 - .L_47)
.L_47:
        /*001c*/ 	.word	0x00000000
        /*0020*/ 	.short	0x0000
        /*0022*/ 	.short	0x0000
        /*0024*/ 	.byte	0x00, 0xf0, 0x21, 0x00


	//----- nvinfo : EIATTR_SPARSE_MMA_MASK
	.align		4
.L_48:
        /*0028*/ 	.byte	0x03, 0x50
        /*002a*/ 	.short	0x0000


	//----- nvinfo : EIATTR_MAXREG_COUNT
	.align		4
        /*002c*/ 	.byte	0x03, 0x1b
        /*002e*/ 	.short	0x00ff


	//----- nvinfo : EIATTR_MERCURY_ISA_VERSION
	.align		4
        /*0030*/ 	.byte	0x03, 0x5f
        /*0032*/ 	.short	0x0101


	//----- nvinfo : EIATTR_VRC_CTA_INIT_COUNT
	.align		4
        /*0034*/ 	.byte	0x02, 0x4a
	.zero		1
	.zero		1


	//----- nvinfo : EIATTR_EXIT_INSTR_OFFSETS
	.align		4
        /*0038*/ 	.byte	0x04, 0x1c
        /*003a*/ 	.short	(.L_50 - .L_49)


	//   ....[0]....
.L_49:
        /*003c*/ 	.word	0x000027a0


	//----- nvinfo : EIATTR_CRS_STACK_SIZE
	.align		4
.L_50:
        /*0040*/ 	.byte	0x04, 0x1e
        /*0042*/ 	.short	(.L_52 - .L_51)
.L_51:
        /*0044*/ 	.word	0x00000000


	//----- nvinfo : EIATTR_CBANK_PARAM_SIZE
	.align		4
.L_52:
        /*0048*/ 	.byte	0x03, 0x19
        /*004a*/ 	.short	0x0010


	//----- nvinfo : EIATTR_PARAM_CBANK
	.align		4
        /*004c*/ 	.byte	0x04, 0x0a
        /*004e*/ 	.short	(.L_54 - .L_53)
	.align		4
.L_53:
        /*0050*/ 	.word	index@(.nv.constant0._Z10genUniformmPf)
        /*0054*/ 	.short	0x0380
        /*0056*/ 	.short	0x0010


	//----- nvinfo : EIATTR_SW_WAR
	.align		4
.L_54:
        /*0058*/ 	.byte	0x04, 0x36
        /*005a*/ 	.short	(.L_56 - .L_55)
.L_55:
        /*005c*/ 	.word	0x00000008
.L_56:


//--------------------- .nv.info._Z10initCurandP17curandStateXORWOWm --------------------------
	.section	.nv.info._Z10initCurandP17curandStateXORWOWm,"",@"SHT_CUDA_INFO"
	.sectionflags	@""
	.align	4


	//----- nvinfo : EIATTR_CUDA_API_VERSION
	.align		4
        /*0000*/ 	.byte	0x04, 0x37
        /*0002*/ 	.short	(.L_58 - .L_57)
.L_57:
        /*0004*/ 	.word	0x00000082


	//----- nvinfo : EIATTR_KPARAM_INFO
	.align		4
.L_58:
        /*0008*/ 	.byte	0x04, 0x17
        /*000a*/ 	.short	(.L_60 - .L_59)
.L_59:
        /*000c*/ 	.word	0x00000000
        /*0010*/ 	.short	0x0001
        /*0012*/ 	.short	0x0008
        /*0014*/ 	.byte	0x00, 0xf0, 0x21, 0x00


	//----- nvinfo : EIATTR_KPARAM_INFO
	.align		4
.L_60:
        /*0018*/ 	.byte	0x04, 0x17
        /*001a*/ 	.short	(.L_62 - .L_61)
.L_61:
        /*001c*/ 	.word	0x00000000
        /*0020*/ 	.short	0x0000
        /*0022*/ 	.short	0x0000
        /*0024*/ 	.byte	0x00, 0xf5, 0x21, 0x00


	//----- nvinfo : EIATTR_SPARSE_MMA_MASK
	.align		4
.L_62:
        /*0028*/ 	.byte	0x03, 0x50
        /*002a*/ 	.short	0x0000


	//----- nvinfo : EIATTR_MAXREG_COUNT
	.align		4
        /*002c*/ 	.byte	0x03, 0x1b
        /*002e*/ 	.short	0x00ff


	//----- nvinfo : EIATTR_MERCURY_ISA_VERSION
	.align		4
        /*0030*/ 	.byte	0x03, 0x5f
        /*0032*/ 	.short	0x0101


	//----- nvinfo : EIATTR_VRC_CTA_INIT_COUNT
	.align		4
        /*0034*/ 	.byte	0x02, 0x4a
	.zero		1
	.zero		1


	//----- nvinfo : EIATTR_EXIT_INSTR_OFFSETS
	.align		4
        /*0038*/ 	.byte	0x04, 0x1c
        /*003a*/ 	.short	(.L_64 - .L_63)


	//   ....[0]....
.L_63:
        /*003c*/ 	.word	0x00000ed0


	//----- nvinfo : EIATTR_CRS_STACK_SIZE
	.align		4
.L_64:
        /*0040*/ 	.byte	0x04, 0x1e
        /*0042*/ 	.short	(.L_66 - .L_65)
.L_65:
        /*0044*/ 	.word	0x00000000


	//----- nvinfo : EIATTR_CBANK_PARAM_SIZE
	.align		4
.L_66:
        /*0048*/ 	.byte	0x03, 0x19
        /*004a*/ 	.short	0x0010


	//----- nvinfo : EIATTR_PARAM_CBANK
	.align		4
        /*004c*/ 	.byte	0x04, 0x0a
        /*004e*/ 	.short	(.L_68 - .L_67)
	.align		4
.L_67:
        /*0050*/ 	.word	index@(.nv.constant0._Z10initCurandP17curandStateXORWOWm)
        /*0054*/ 	.short	0x0380
        /*0056*/ 	.short	0x0010


	//----- nvinfo : EIATTR_SW_WAR
	.align		4
.L_68:
        /*0058*/ 	.byte	0x04, 0x36
        /*005a*/ 	.short	(.L_70 - .L_69)
.L_69:
        /*005c*/ 	.word	0x00000008
.L_70:


//--------------------- .nv.callgraph             --------------------------
	.section	.nv.callgraph,"",@"SHT_CUDA_CALLGRAPH"
	.align	4
	.sectionentsize	8
	.align		4
        /*0000*/ 	.word	0x00000000
	.align		4
        /*0004*/ 	.word	0xffffffff
	.align		4
        /*0008*/ 	.word	0x00000000
	.align		4
        /*000c*/ 	.word	0xfffffffe
	.align		4
        /*0010*/ 	.word	0x00000000
	.align		4
        /*0014*/ 	.word	0xfffffffd
	.align		4
        /*0018*/ 	.word	0x00000000
	.align		4
        /*001c*/ 	.word	0xfffffffc


//--------------------- .nv.constant4             --------------------------
	.section	.nv.constant4,"a",@progbits
	.align	8
	.align		8
.nv.constant4:
        /*0000*/ 	.dword	precalc_xorwow_matrix
	.align		8
        /*0008*/ 	.dword	precalc_xorwow_offset_matrix
	.align		8
        /*0010*/ 	.dword	mrg32k3aM1
	.align		8
        /*0018*/ 	.dword	mrg32k3aM2
	.align		8
        /*0020*/ 	.dword	mrg32k3aM1SubSeq
	.align		8
        /*0028*/ 	.dword	mrg32k3aM2SubSeq
	.align		8
        /*0030*/ 	.dword	mrg32k3aM1Seq
	.align		8
        /*0038*/ 	.dword	mrg32k3aM2Seq


//--------------------- .nv.constant3             --------------------------
	.section	.nv.constant3,"a",@progbits
	.align	8
.nv.constant3:
	.type		__cr_lgamma_table,@object
	.size		__cr_lgamma_table,(.L_8 - __cr_lgamma_table)
__cr_lgamma_table:
        /*0000*/ 	.byte	0x00, 0x00, 0x00, 0x00, 0x00, 0x00, 0x00, 0x00, 0x00, 0x00, 0x00, 0x00, 0x00, 0x00, 0x00, 0x00
        /*0010*/ 	.byte	0xef, 0x39, 0xfa, 0xfe, 0x42, 0x2e, 0xe6, 0x3f, 0x02, 0x20, 0x2a, 0xfa, 0x0b, 0xab, 0xfc, 0x3f
        /*0020*/ 	.byte	0xf9, 0x2c, 0x92, 0x7c, 0xa7, 0x6c, 0x09, 0x40, 0xc9, 0x79, 0x44, 0x3c, 0x64, 0x26, 0x13, 0x40
        /*0030*/ 	.byte	0xca, 0x01, 0xcf, 0x3a, 0x27, 0x51, 0x1a, 0x40, 0x30, 0xcc, 0x2d, 0xf3, 0xe1, 0x0c, 0x21, 0x40
        /*0040*/ 	.byte	0x0d, 0xb7, 0xfc, 0x82, 0x8e, 0x35, 0x25, 0x40
.L_8:


//--------------------- .text._Z9genNormalmPf     --------------------------
	.section	.text._Z9genNormalmPf,"ax",@progbits
	.align	128
        .global         _Z9genNormalmPf
        .type           _Z9genNormalmPf,@function
        .size           _Z9genNormalmPf,(.L_x_37 - _Z9genNormalmPf)
        .other          _Z9genNormalmPf,@"STO_CUDA_ENTRY STV_DEFAULT"
_Z9genNormalmPf:
.text._Z9genNormalmPf:
[----:B------:R-:W0:Y:S08]  /*0000*/  LDC R1, c[0x0][0x37c] ;  /* 0x0000df00ff017b82 */ /* 0x000e300000000800 */
[----:B------:R-:W1:Y:S01]  /*0010*/  LDC.64 R2, c[0x0][0x380] ;  /* 0x0000e000ff027b82 */ /* 0x000e620000000a00 */
[----:B------:R-:W2:Y:S01]  /*0020*/  S2R R10, SR_TID.X ;  /* 0x00000000000a7919 */ /* 0x000ea20000002100 */
[----:B0-----:R-:W-:Y:S01]  /*0030*/  VIADD R1, R1, 0xffffffd0 ;  /* 0xffffffd001017836 */ /* 0x001fe20000000000 */
[----:B------:R-:W0:Y:S01]  /*0040*/  LDCU.64 UR6, c[0x0][0x358] ;  /* 0x00006b00ff0677ac */ /* 0x000e220008000a00 */
[----:B------:R-:W-:Y:S04]  /*0050*/  BSSY.RECONVERGENT B0, `(.L_x_0) ;  /* 0x0000264000007945 */ /* 0x000fe80003800200 */
[----:B------:R-:W2:Y:S08]  /*0060*/  S2UR UR4, SR_CTAID.X ;  /* 0x00000000000479c3 */ /* 0x000eb00000002500 */
[----:B------:R-:W2:Y:S01]  /*0070*/  LDC R11, c[0x0][0x360] ;  /* 0x0000d800ff0b7b82 */ /* 0x000ea20000000800 */
[----:B-1----:R-:W-:-:S02]  /*0080*/  LOP3.LUT R0, R2, 0xaad26b49, RZ, 0x3c, !PT ;  /* 0xaad26b4902007812 */ /* 0x002fc400078e3cff */
[----:B------:R-:W-:-:S03]  /*0090*/  LOP3.LUT R2, R3, 0xf7dcefdd, RZ, 0x3c, !PT ;  /* 0xf7dcefdd03027812 */ /* 0x000fc600078e3cff */
[----:B------:R-:W-:Y:S02]  /*00a0*/  IMAD R0, R0, 0x4182bed5, RZ ;  /* 0x4182bed500007824 */ /* 0x000fe400078e02ff */
[----:B------:R-:W-:Y:S02]  /*00b0*/  IMAD R7, R2, -0x658354e5, RZ ;  /* 0x9a7cab1b02077824 */ /* 0x000fe400078e02ff */
[C---:B------:R-:W-:Y:S01]  /*00c0*/  VIADD R3, R0.reuse, 0x75bcd15 ;  /* 0x075bcd1500037836 */ /* 0x040fe20000000000 */
[C---:B------:R-:W-:Y:S01]  /*00d0*/  LOP3.LUT R6, R0.reuse, 0x159a55e5, RZ, 0x3c, !PT ;  /* 0x159a55e500067812 */ /* 0x040fe200078e3cff */
[C---:B------:R-:W-:Y:S01]  /*00e0*/  VIADD R5, R0.reuse, 0x583f19 ;  /* 0x00583f1900057836 */ /* 0x040fe20000000000 */
[----:B------:R-:W-:Y:S01]  /*00f0*/  IADD3 R2, PT, PT, R0, 0x64f0c9, R7 ;  /* 0x0064f0c900027810 */ /* 0x000fe20007ffe007 */
[C---:B------:R-:W-:Y:S01]  /*0100*/  VIADD R9, R7.reuse, 0x1f123bb5 ;  /* 0x1f123bb507097836 */ /* 0x040fe20000000000 */
[----:B------:R-:W-:Y:S01]  /*0110*/  LOP3.LUT R4, R7, 0x5491333, RZ, 0x3c, !PT ;  /* 0x0549133307047812 */ /* 0x000fe200078e3cff */
[----:B------:R-:W-:-:S02]  /*0120*/  IMAD.MOV.U32 R8, RZ, RZ, R6 ;  /* 0x000000ffff087224 */ /* 0x000fc400078e0006 */
[----:B------:R1:W-:Y:S01]  /*0130*/  STL.64 [R1], R2 ;  /* 0x0000000201007387 */ /* 0x0003e20000100a00 */
[----:B--2---:R-:W-:-:S03]  /*0140*/  IMAD R0, R11, UR4, R10 ;  /* 0x000000040b007c24 */ /* 0x004fc6000f8e020a */
[----:B------:R1:W-:Y:S02]  /*0150*/  STL.64 [R1+0x8], R8 ;  /* 0x0000080801007387 */ /* 0x0003e40000100a00 */
[----:B------:R-:W-:Y:S02]  /*0160*/  ISETP.NE.AND P0, PT, R0, RZ, PT ;  /* 0x000000ff0000720c */ /* 0x000fe40003f05270 */
[----:B------:R1:W-:Y:S01]  /*0170*/  STL.64 [R1+0x10], R4 ;  /* 0x0000100401007387 */ /* 0x0003e20000100a00 */
[----:B------:R-:W-:-:S10]  /*0180*/  SHF.R.S32.HI R7, RZ, 0x1f, R0 ;  /* 0x0000001fff077819 */ /* 0x000fd40000011400 */
[----:B0-----:R-:W-:Y:S05]  /*0190*/  @!P0 BRA `(.L_x_1) ;  /* 0x00000024003c8947 */ /* 0x001fea0003800000 */
[----:B------:R-:W-:Y:S02]  /*01a0*/  IMAD.MOV.U32 R13, RZ, RZ, R7 ;  /* 0x000000ffff0d7224 */ /* 0x000fe400078e0007 */
[----:B------:R-:W-:Y:S02]  /*01b0*/  IMAD.MOV.U32 R11, RZ, RZ, RZ ;  /* 0x000000ffff0b7224 */ /* 0x000fe400078e00ff */
[----:B------:R-:W-:-:S07]  /*01c0*/  IMAD.MOV.U32 R10, RZ, RZ, R0 ;  /* 0x000000ffff0a7224 */ /* 0x000fce00078e0000 */
.L_x_10:
[----:B-1----:R-:W-:Y:S01]  /*01d0*/  LOP3.LUT R2, R10, 0x3, RZ, 0xc0, !PT ;  /* 0x000000030a027812 */ /* 0x002fe200078ec0ff */
[----:B------:R-:W-:Y:S03]  /*01e0*/  BSSY.RECONVERGENT B1, `(.L_x_2) ;  /* 0x0000244000017945 */ /* 0x000fe60003800200 */
[----:B------:R-:W-:-:S04]  /*01f0*/  ISETP.NE.U32.AND P0, PT, R2, RZ, PT ;  /* 0x000000ff0200720c */ /* 0x000fc80003f05070 */
[----:B------:R-:W-:-:S13]  /*0200*/  ISETP.NE.AND.EX P0, PT, RZ, RZ, PT, P0 ;  /* 0x000000ffff00720c */ /* 0x000fda0003f05300 */
[----:B0-----:R-:W-:Y:S05]  /*0210*/  @!P0 BRA `(.L_x_3) ;  /* 0x0000002400008947 */ /* 0x001fea0003800000 */
[----:B------:R-:W0:Y:S01]  /*0220*/  LDC.64 R8, c[0x4][RZ] ;  /* 0x01000000ff087b82 */ /* 0x000e220000000a00 */
[----:B------:R-:W-:Y:S02]  /*0230*/  CS2R R2, SRZ ;  /* 0x0000000000027805 */ /* 0x000fe4000001ff00 */
[----:B------:R-:W-:Y:S02]  /*0240*/  CS2R R4, SRZ ;  /* 0x0000000000047805 */ /* 0x000fe4000001ff00 */
[----:B------:R-:W-:Y:S01]  /*0250*/  CS2R R6, SRZ ;  /* 0x0000000000067805 */ /* 0x000fe2000001ff00 */
[----:B0-----:R-:W-:-:S07]  /*0260*/  IMAD.WIDE.U32 R8, R11, 0xc80, R8 ;  /* 0x00000c800b087825 */ /* 0x001fce00078e0008 */
.L_x_5:
[----:B------:R-:W-:-:S06]  /*0270*/  IMAD R12, R2, 0x4, R1 ;  /* 0x00000004020c7824 */ /* 0x000fcc00078e0201 */
[----:B------:R-:W5:Y:S01]  /*0280*/  LDL R12, [R12+0x4] ;  /* 0x000004000c0c7983 */ /* 0x000f620000100800 */
[----:B------:R-:W-:-:S05]  /*0290*/  UMOV UR4, URZ ;  /* 0x000000ff00047c82 */ /* 0x000fca0008000000 */
.L_x_4:
[----:B-----5:R-:W-:Y:S01]  /*02a0*/  SHF.R.U32.HI R22, RZ, UR4, R12 ;  /* 0x00000004ff167c19 */ /* 0x020fe2000801160c */
[----:B------:R-:W-:-:S03]  /*02b0*/  IMAD.SHL.U32 R14, R2, 0x20, RZ ;  /* 0x00000020020e7824 */ /* 0x000fc600078e00ff */
[----:B------:R-:W-:Y:S01]  /*02c0*/  LOP3.LUT R15, R22, 0x1, RZ, 0xc0, !PT ;  /* 0x00000001160f7812 */ /* 0x000fe200078ec0ff */
[----:B------:R-:W-:-:S03]  /*02d0*/  VIADD R14, R14, UR4 ;  /* 0x000000040e0e7c36 */ /* 0x000fc60008000000 */
[----:B------:R-:W-:Y:S01]  /*02e0*/  ISETP.NE.U32.AND P0, PT, R15, 0x1, PT ;  /* 0x000000010f00780c */ /* 0x000fe20003f05070 */
[----:B------:R-:W-:-:S03]  /*02f0*/  IMAD R15, R14, 0x5, RZ ;  /* 0x000000050e0f7824 */ /* 0x000fc600078e02ff */
[----:B------:R-:W-:Y:S01]  /*0300*/  R2P PR, R22, 0x7e ;  /* 0x0000007e16007804 */ /* 0x000fe20000000000 */
[----:B------:R-:W-:-:S08]  /*0310*/  IMAD.WIDE.U32 R14, R15, 0x4, R8 ;  /* 0x000000040f0e7825 */ /* 0x000fd000078e0008 */
[----:B------:R-:W2:Y:S04]  /*0320*/  @!P0 LDG.E R16, desc[UR6][R14.64+0x10] ;  /* 0x000010060e108981 */ /* 0x000ea8000c1e1900 */
[----:B------:R-:W3:Y:S04]  /*0330*/  @P1 LDG.E R18, desc[UR6][R14.64+0x24] ;  /* 0x000024060e121981 */ /* 0x000ee8000c1e1900 */
[----:B------:R-:W4:Y:S04]  /*0340*/  @P2 LDG.E R20, desc[UR6][R14.64+0x38] ;  /* 0x000038060e142981 */ /* 0x000f28000c1e1900 */
[----:B------:R-:W4:Y:S04]  /*0350*/  @P3 LDG.E R24, desc[UR6][R14.64+0x4c] ;  /* 0x00004c060e183981 */ /* 0x000f28000c1e1900 */
[----:B------:R-:W4:Y:S04]  /*0360*/  @P4 LDG.E R26, desc[UR6][R14.64+0x60] ;  /* 0x000060060e1a4981 */ /* 0x000f28000c1e1900 */
[----:B------:R-:W4:Y:S04]  /*0370*/  @!P0 LDG.E R17, desc[UR6][R14.64+0x4] ;  /* 0x000004060e118981 */ /* 0x000f28000c1e1900 */
[----:B------:R-:W4:Y:S04]  /*0380*/  @!P0 LDG.E R19, desc[UR6][R14.64+0xc] ;  /* 0x00000c060e138981 */ /* 0x000f28000c1e1900 */
[----:B------:R-:W4:Y:S04]  /*0390*/  @P1 LDG.E R21, desc[UR6][R14.64+0x18] ;  /* 0x000018060e151981 */ /* 0x000f28000c1e1900 */
[----:B------:R-:W4:Y:S04]  /*03a0*/  @P3 LDG.E R23, desc[UR6][R14.64+0x40] ;  /* 0x000040060e173981 */ /* 0x000f28000c1e1900 */
[----:B------:R-:W4:Y:S04]  /*03b0*/  @P5 LDG.E R25, desc[UR6][R14.64+0x70] ;  /* 0x000070060e195981 */ /* 0x000f28000c1e1900 */
[----:B------:R-:W4:Y:S01]  /*03c0*/  @P6 LDG.E R28, desc[UR6][R14.64+0x88] ;  /* 0x000088060e1c6981 */ /* 0x000f22000c1e1900 */
[----:B--2---:R-:W-:-:S03]  /*03d0*/  @!P0 LOP3.LUT R5, R5, R16, RZ, 0x3c, !PT ;  /* 0x0000001005058212 */ /* 0x004fc600078e3cff */
[----:B------:R-:W2:Y:S01]  /*03e0*/  @!P0 LDG.E R16, desc[UR6][R14.64] ;  /* 0x000000060e108981 */ /* 0x000ea2000c1e1900 */
[----:B---3--:R-:W-:-:S03]  /*03f0*/  @P1 LOP3.LUT R5, R5, R18, RZ, 0x3c, !PT ;  /* 0x0000001205051212 */ /* 0x008fc600078e3cff */
[----:B------:R-:W3:Y:S01]  /*0400*/  @!P0 LDG.E R18, desc[UR6][R14.64+0x8] ;  /* 0x000008060e128981 */ /* 0x000ee2000c1e1900 */
[----:B----4-:R-:W-:-:S03]  /*0410*/  @P2 LOP3.LUT R5, R5, R20, RZ, 0x3c, !PT ;  /* 0x0000001405052212 */ /* 0x010fc600078e3cff */
[----:B------:R-:W4:Y:S01]  /*0420*/  @P1 LDG.E R20, desc[UR6][R14.64+0x14] ;  /* 0x000014060e141981 */ /* 0x000f22000c1e1900 */
[----:B------:R-:W-:-:S03]  /*0430*/  @P3 LOP3.LUT R5, R5, R24, RZ, 0x3c, !PT ;  /* 0x0000001805053212 */ /* 0x000fc600078e3cff */
[----:B------:R-:W4:Y:S01]  /*0440*/  @P5 LDG.E R24, desc[UR6][R14.64+0x74] ;  /* 0x000074060e185981 */ /* 0x000f22000c1e1900 */
[----:B------:R-:W-:-:S03]  /*0450*/  @P4 LOP3.LUT R5, R5, R26, RZ, 0x3c, !PT ;  /* 0x0000001a05054212 */ /* 0x000fc600078e3cff */
[----:B------:R-:W4:Y:S01]  /*0460*/  @P3 LDG.E R26, desc[UR6][R14.64+0x44] ;  /* 0x000044060e1a3981 */ /* 0x000f22000c1e1900 */
[----:B------:R-:W-:-:S03]  /*0470*/  @!P0 LOP3.LUT R6, R6, R17, RZ, 0x3c, !PT ;  /* 0x0000001106068212 */ /* 0x000fc600078e3cff */
[----:B------:R-:W4:Y:S01]  /*0480*/  @P1 LDG.E R17, desc[UR6][R14.64+0x20] ;  /* 0x000020060e111981 */ /* 0x000f22000c1e1900 */
[----:B------:R-:W-:-:S03]  /*0490*/  @!P0 LOP3.LUT R4, R4, R19, RZ, 0x3c, !PT ;  /* 0x0000001304048212 */ /* 0x000fc600078e3cff */
[----:B------:R-:W4:Y:S01]  /*04a0*/  @P2 LDG.E R19, desc[UR6][R14.64+0x2c] ;  /* 0x00002c060e132981 */ /* 0x000f22000c1e1900 */
[----:B------:R-:W-:-:S03]  /*04b0*/  @P1 LOP3.LUT R6, R6, R21, RZ, 0x3c, !PT ;  /* 0x0000001506061212 */ /* 0x000fc600078e3cff */
[----:B------:R-:W4:Y:S01]  /*04c0*/  @P2 LDG.E R21, desc[UR6][R14.64+0x34] ;  /* 0x000034060e152981 */ /* 0x000f22000c1e1900 */
[----:B--2---:R-:W-:-:S03]  /*04d0*/  @!P0 LOP3.LUT R3, R3, R16, RZ, 0x3c, !PT ;  /* 0x0000001003038212 */ /* 0x004fc600078e3cff */
[----:B------:R-:W2:Y:S01]  /*04e0*/  @P1 LDG.E R16, desc[UR6][R14.64+0x1c] ;  /* 0x00001c060e101981 */ /* 0x000ea2000c1e1900 */
[----:B---3--:R-:W-:-:S03]  /*04f0*/  @!P0 LOP3.LUT R7, R7, R18, RZ, 0x3c, !PT ;  /* 0x0000001207078212 */ /* 0x008fc600078e3cff */
[----:B------:R-:W3:Y:S01]  /*0500*/  @P2 LDG.E R18, desc[UR6][R14.64+0x28] ;  /* 0x000028060e122981 */ /* 0x000ee2000c1e1900 */
[----:B----4-:R-:W-:-:S03]  /*0510*/  @P1 LOP3.LUT R3, R3, R20, RZ, 0x3c, !PT ;  /* 0x0000001403031212 */ /* 0x010fc600078e3cff */
[----:B------:R-:W4:Y:S01]  /*0520*/  @P2 LDG.E R20, desc[UR6][R14.64+0x30] ;  /* 0x000030060e142981 */ /* 0x000f22000c1e1900 */
[----:B------:R-:W-:-:S03]  /*0530*/  @P5 LOP3.LUT R5, R5, R24, RZ, 0x3c, !PT ;  /* 0x0000001805055212 */ /* 0x000fc600078e3cff */
[----:B------:R-:W4:Y:S01]  /*0540*/  @P3 LDG.E R24, desc[UR6][R14.64+0x3c] ;  /* 0x00003c060e183981 */ /* 0x000f22000c1e1900 */
[----:B------:R-:W-:-:S03]  /*0550*/  @P1 LOP3.LUT R4, R4, R17, RZ, 0x3c, !PT ;  /* 0x0000001104041212 */ /* 0x000fc600078e3cff */
[----:B------:R-:W4:Y:S01]  /*0560*/  @P3 LDG.E R17, desc[UR6][R14.64+0x48] ;  /* 0x000048060e113981 */ /* 0x000f22000c1e1900 */
[----:B------:R-:W-:-:S03]  /*0570*/  @P2 LOP3.LUT R6, R6, R19, RZ, 0x3c, !PT ;  /* 0x0000001306062212 */ /* 0x000fc600078e3cff */
[----:B------:R-:W4:Y:S01]  /*0580*/  @P4 LDG.E R19, desc[UR6][R14.64+0x54] ;  /* 0x000054060e134981 */ /* 0x000f22000c1e1900 */
[----:B------:R-:W-:Y:S02]  /*0590*/  @P2 LOP3.LUT R4, R4, R21, RZ, 0x3c, !PT ;  /* 0x0000001504042212 */ /* 0x000fe400078e3cff */
[----:B------:R-:W-:Y:S01]  /*05a0*/  @P3 LOP3.LUT R6, R6, R23, RZ, 0x3c, !PT ;  /* 0x0000001706063212 */ /* 0x000fe200078e3cff */
[----:B------:R-:W4:Y:S04]  /*05b0*/  @P4 LDG.E R21, desc[UR6][R14.64+0x5c] ;  /* 0x00005c060e154981 */ /* 0x000f28000c1e1900 */
[----:B------:R-:W4:Y:S01]  /*05c0*/  @P5 LDG.E R23, desc[UR6][R14.64+0x68] ;  /* 0x000068060e175981 */ /* 0x000f22000c1e1900 */
[----:B--2---:R-:W-:-:S03]  /*05d0*/  @P1 LOP3.LUT R7, R7, R16, RZ, 0x3c, !PT ;  /* 0x0000001007071212 */ /* 0x004fc600078e3cff */
[----:B------:R-:W2:Y:S01]  /*05e0*/  @P4 LDG.E R16, desc[UR6][R14.64+0x50] ;  /* 0x000050060e104981 */ /* 0x000ea2000c1e1900 */
[----:B---3--:R-:W-:-:S03]  /*05f0*/  @P2 LOP3.LUT R3, R3, R18, RZ, 0x3c, !PT ;  /* 0x0000001203032212 */ /* 0x008fc600078e3cff */
[----:B------:R-:W3:Y:S01]  /*0600*/  @P4 LDG.E R18, desc[UR6][R14.64+0x58] ;  /* 0x000058060e124981 */ /* 0x000ee2000c1e1900 */
[----:B----4-:R-:W-:-:S03]  /*0610*/  @P2 LOP3.LUT R7, R7, R20, RZ, 0x3c, !PT ;  /* 0x0000001407072212 */ /* 0x010fc600078e3cff */
[----:B------:R-:W4:Y:S01]  /*0620*/  @P5 LDG.E R20, desc[UR6][R14.64+0x64] ;  /* 0x000064060e145981 */ /* 0x000f22000c1e1900 */
[----:B------:R-:W-:-:S03]  /*0630*/  @P3 LOP3.LUT R3, R3, R24, RZ, 0x3c, !PT ;  /* 0x0000001803033212 */ /* 0x000fc600078e3cff */
[----:B------:R-:W4:Y:S01]  /*0640*/  @P5 LDG.E R24, desc[UR6][R14.64+0x6c] ;  /* 0x00006c060e185981 */ /* 0x000f22000c1e1900 */
[----:B------:R-:W-:Y:S02]  /*0650*/  LOP3.LUT P0, RZ, R22, 0x80, RZ, 0xc0, !PT ;  /* 0x0000008016ff7812 */ /* 0x000fe4000780c0ff */
[----:B------:R-:W-:Y:S02]  /*0660*/  @P3 LOP3.LUT R7, R7, R26, RZ, 0x3c, !PT ;  /* 0x0000001a07073212 */ /* 0x000fe400078e3cff */
[----:B------:R-:W-:Y:S02]  /*0670*/  @P3 LOP3.LUT R4, R4, R17, RZ, 0x3c, !PT ;  /* 0x0000001104043212 */ /* 0x000fe400078e3cff */
[----:B------:R-:W4:Y:S01]  /*0680*/  @P6 LDG.E R17, desc[UR6][R14.64+0x7c] ;  /* 0x00007c060e116981 */ /* 0x000f22000c1e1900 */
[----:B------:R-:W-:-:S03]  /*0690*/  @P4 LOP3.LUT R6, R6, R19, RZ, 0x3c, !PT ;  /* 0x0000001306064212 */ /* 0x000fc600078e3cff */
[----:B------:R-:W4:Y:S01]  /*06a0*/  @P6 LDG.E R19, desc[UR6][R14.64+0x84] ;  /* 0x000084060e136981 */ /* 0x000f22000c1e1900 */
[----:B------:R-:W-:-:S03]  /*06b0*/  @P4 LOP3.LUT R4, R4, R21, RZ, 0x3c, !PT ;  /* 0x0000001504044212 */ /* 0x000fc600078e3cff */
[----:B------:R-:W4:Y:S01]  /*06c0*/  @P0 LDG.E R26, desc[UR6][R14.64+0x9c] ;  /* 0x00009c060e1a0981 */ /* 0x000f22000c1e1900 */
[----:B------:R-:W-:-:S03]  /*06d0*/  @P5 LOP3.LUT R6, R6, R23, RZ, 0x3c, !PT ;  /* 0x0000001706065212 */ /* 0x000fc600078e3cff */
        /* <DEDUP_REMOVED lines=10> */
[----:B------:R-:W-:Y:S02]  /*0780*/  @P5 LOP3.LUT R4, R4, R25, RZ, 0x3c, !PT ;  /* 0x0000001904045212 */ /* 0x000fe400078e3cff */
[----:B------:R-:W-:Y:S02]  /*0790*/  @P6 LOP3.LUT R5, R5, R28, RZ, 0x3c, !PT ;  /* 0x0000001c05056212 */ /* 0x000fe400078e3cff */
[----:B------:R-:W-:Y:S02]  /*07a0*/  @P6 LOP3.LUT R6, R6, R17, RZ, 0x3c, !PT ;  /* 0x0000001106066212 */ /* 0x000fe400078e3cff */
[----:B------:R-:W-:Y:S02]  /*07b0*/  @P6 LOP3.LUT R4, R4, R19, RZ, 0x3c, !PT ;  /* 0x0000001304046212 */ /* 0x000fe400078e3cff */
[----:B------:R-:W-:Y:S02]  /*07c0*/  @P0 LOP3.LUT R5, R5, R26, RZ, 0x3c, !PT ;  /* 0x0000001a05050212 */ /* 0x000fe400078e3cff */
[----:B------:R-:W-:-:S02]  /*07d0*/  @P0 LOP3.LUT R6, R6, R21, RZ, 0x3c, !PT ;  /* 0x0000001506060212 */ /* 0x000fc400078e3cff */
[----:B------:R-:W-:Y:S02]  /*07e0*/  @P0 LOP3.LUT R4, R4, R23, RZ, 0x3c, !PT ;  /* 0x0000001704040212 */ /* 0x000fe400078e3cff */
[----:B--2---:R-:W-:Y:S02]  /*07f0*/  @P6 LOP3.LUT R3, R3, R16, RZ, 0x3c, !PT ;  /* 0x0000001003036212 */ /* 0x004fe400078e3cff */
[----:B---3--:R-:W-:Y:S02]  /*0800*/  @P6 LOP3.LUT R7, R7, R18, RZ, 0x3c, !PT ;  /* 0x0000001207076212 */ /* 0x008fe400078e3cff */
[----:B----4-:R-:W-:Y:S02]  /*0810*/  @P0 LOP3.LUT R3, R3, R20, RZ, 0x3c, !PT ;  /* 0x0000001403030212 */ /* 0x010fe400078e3cff */
[----:B------:R-:W-:Y:S02]  /*0820*/  @P0 LOP3.LUT R7, R7, R24, RZ, 0x3c, !PT ;  /* 0x0000001807070212 */ /* 0x000fe400078e3cff */
[----:B------:R-:W-:-:S13]  /*0830*/  R2P PR, R22.B1, 0x7f ;  /* 0x0000007f16007804 */ /* 0x000fda0000001000 */
[----:B------:R-:W2:Y:S04]  /*0840*/  @P0 LDG.E R18, desc[UR6][R14.64+0xa0] ;  /* 0x0000a0060e120981 */ /* 0x000ea8000c1e1900 */
[----:B------:R-:W3:Y:S04]  /*0850*/  @P0 LDG.E R19, desc[UR6][R14.64+0xa4] ;  /* 0x0000a4060e130981 */ /* 0x000ee8000c1e1900 */
[----:B------:R-:W4:Y:S04]  /*0860*/  @P0 LDG.E R20, desc[UR6][R14.64+0xa8] ;  /* 0x0000a8060e140981 */ /* 0x000f28000c1e1900 */
[----:B------:R-:W4:Y:S04]  /*0870*/  @P0 LDG.E R21, desc[UR6][R14.64+0xac] ;  /* 0x0000ac060e150981 */ /* 0x000f28000c1e1900 */
[----:B------:R-:W4:Y:S04]  /*0880*/  @P0 LDG.E R24, desc[UR6][R14.64+0xb0] ;  /* 0x0000b0060e180981 */ /* 0x000f28000c1e1900 */
[----:B------:R-:W4:Y:S04]  /*0890*/  @P1 LDG.E R16, desc[UR6][R14.64+0xbc] ;  /* 0x0000bc060e101981 */ /* 0x000f28000c1e1900 */
[----:B------:R-:W4:Y:S04]  /*08a0*/  @P1 LDG.E R26, desc[UR6][R14.64+0xb4] ;  /* 0x0000b4060e1a1981 */ /* 0x000f28000c1e1900 */
        /* <DEDUP_REMOVED lines=11> */
[----:B------:R-:W-:Y:S01]  /*0960*/  LOP3.LUT P0, RZ, R22, 0x8000, RZ, 0xc0, !PT ;  /* 0x0000800016ff7812 */ /* 0x000fe2000780c0ff */
[----:B------:R-:W4:Y:S01]  /*0970*/  @P2 LDG.E R24, desc[UR6][R14.64+0xd8] ;  /* 0x0000d8060e182981 */ /* 0x000f22000c1e1900 */
[----:B------:R-:W-:-:S03]  /*0980*/  @P1 LOP3.LUT R7, R7, R16, RZ, 0x3c, !PT ;  /* 0x0000001007071212 */ /* 0x000fc600078e3cff */
[----:B------:R-:W4:Y:S01]  /*0990*/  @P2 LDG.E R22, desc[UR6][R14.64+0xd0] ;  /* 0x0000d0060e162981 */ /* 0x000f22000c1e1900 */
[----:B------:R-:W-:-:S03]  /*09a0*/  @P1 LOP3.LUT R3, R3, R26, RZ, 0x3c, !PT ;  /* 0x0000001a03031212 */ /* 0x000fc600078e3cff */
[----:B------:R-:W4:Y:S01]  /*09b0*/  @P3 LDG.E R16, desc[UR6][R14.64+0xe4] ;  /* 0x0000e4060e103981 */ /* 0x000f22000c1e1900 */
[----:B------:R-:W-:-:S03]  /*09c0*/  @P1 LOP3.LUT R6, R6, R23, RZ, 0x3c, !PT ;  /* 0x0000001706061212 */ /* 0x000fc600078e3cff */
[----:B------:R-:W4:Y:S01]  /*09d0*/  @P3 LDG.E R26, desc[UR6][R14.64+0xdc] ;  /* 0x0000dc060e1a3981 */ /* 0x000f22000c1e1900 */
[----:B------:R-:W-:-:S03]  /*09e0*/  @P1 LOP3.LUT R4, R4, R17, RZ, 0x3c, !PT ;  /* 0x0000001104041212 */ /* 0x000fc600078e3cff */
        /* <DEDUP_REMOVED lines=43> */
[----:B------:R-:W-:-:S04]  /*0ca0*/  UIADD3 UR4, UPT, UPT, UR4, 0x10, URZ ;  /* 0x0000001004047890 */ /* 0x000fc8000fffe0ff */
[----:B------:R-:W-:Y:S01]  /*0cb0*/  UISETP.NE.AND UP0, UPT, UR4, 0x20, UPT ;  /* 0x000000200400788c */ /* 0x000fe2000bf05270 */
[----:B--2---:R-:W-:Y:S02]  /*0cc0*/  @P5 LOP3.LUT R5, R5, R18, RZ, 0x3c, !PT ;  /* 0x0000001205055212 */ /* 0x004fe400078e3cff */
[----:B---3--:R-:W-:Y:S02]  /*0cd0*/  @P6 LOP3.LUT R6, R6, R19, RZ, 0x3c, !PT ;  /* 0x0000001306066212 */ /* 0x008fe400078e3cff */
[----:B----4-:R-:W-:Y:S02]  /*0ce0*/  @P6 LOP3.LUT R3, R3, R20, RZ, 0x3c, !PT ;  /* 0x0000001403036212 */ /* 0x010fe400078e3cff */
[----:B------:R-:W-:Y:S02]  /*0cf0*/  @P6 LOP3.LUT R4, R4, R21, RZ, 0x3c, !PT ;  /* 0x0000001504046212 */ /* 0x000fe400078e3cff */
[----:B------:R-:W-:Y:S02]  /*0d00*/  @P6 LOP3.LUT R7, R7, R22, RZ, 0x3c, !PT ;  /* 0x0000001607076212 */ /* 0x000fe400078e3cff */
[----:B------:R-:W-:-:S02]  /*0d10*/  @P6 LOP3.LUT R5, R5, R16, RZ, 0x3c, !PT ;  /* 0x0000001005056212 */ /* 0x000fc400078e3cff */
[----:B------:R-:W-:Y:S02]  /*0d20*/  @P0 LOP3.LUT R3, R3, R24, RZ, 0x3c, !PT ;  /* 0x0000001803030212 */ /* 0x000fe400078e3cff */
[----:B------:R-:W-:Y:S02]  /*0d30*/  @P0 LOP3.LUT R5, R5, R28, RZ, 0x3c, !PT ;  /* 0x0000001c05050212 */ /* 0x000fe400078e3cff */
[----:B------:R-:W-:Y:S02]  /*0d40*/  @P0 LOP3.LUT R7, R7, R26, RZ, 0x3c, !PT ;  /* 0x0000001a07070212 */ /* 0x000fe400078e3cff */
[----:B------:R-:W-:Y:S02]  /*0d50*/  @P0 LOP3.LUT R4, R4, R23, RZ, 0x3c, !PT ;  /* 0x0000001704040212 */ /* 0x000fe400078e3cff */
[----:B------:R-:W-:Y:S01]  /*0d60*/  @P0 LOP3.LUT R6, R6, R17, RZ, 0x3c, !PT ;  /* 0x0000001106060212 */ /* 0x000fe200078e3cff */
[----:B------:R-:W-:Y:S06]  /*0d70*/  BRA.U UP0, `(.L_x_4) ;  /* 0xfffffff500487547 */ /* 0x000fec000b83ffff */
[----:B------:R-:W-:-:S05]  /*0d80*/  VIADD R2, R2, 0x1 ;  /* 0x0000000102027836 */ /* 0x000fca0000000000 */
[----:B------:R-:W-:-:S13]  /*0d90*/  ISETP.NE.AND P0, PT, R2, 0x5, PT ;  /* 0x000000050200780c */ /* 0x000fda0003f05270 */
[----:B------:R-:W-:Y:S05]  /*0da0*/  @P0 BRA `(.L_x_5) ;  /* 0xfffffff400300947 */ /* 0x000fea000383ffff */
[----:B------:R-:W-:Y:S01]  /*0db0*/  LOP3.LUT R2, R10, 0x3, RZ, 0xc0, !PT ;  /* 0x000000030a027812 */ /* 0x000fe200078ec0ff */
[----:B------:R0:W-:Y:S03]  /*0dc0*/  STL.64 [R1+0x8], R6 ;  /* 0x0000080601007387 */ /* 0x0001e60000100a00 */
[----:B------:R-:W-:Y:S01]  /*0dd0*/  ISETP.NE.U32.AND P0, PT, R2, 0x1, PT ;  /* 0x000000010200780c */ /* 0x000fe20003f05070 */
[----:B------:R0:W-:Y:S03]  /*0de0*/  STL.64 [R1+0x10], R4 ;  /* 0x0000100401007387 */ /* 0x0001e60000100a00 */
[----:B------:R-:W-:Y:S01]  /*0df0*/  ISETP.NE.AND.EX P0, PT, RZ, RZ, PT, P0 ;  /* 0x000000ffff00720c */ /* 0x000fe20003f05300 */
[----:B------:R0:W-:-:S12]  /*0e00*/  STL [R1+0x4], R3 ;  /* 0x0000040301007387 */ /* 0x0001d80000100800 */
[----:B0-----:R-:W-:Y:S05]  /*0e10*/  @!P0 BRA `(.L_x_3) ;  /* 0x0000001800008947 */ /* 0x001fea0003800000 */
[----:B------:R-:W-:Y:S01]  /*0e20*/  UMOV UR4, URZ ;  /* 0x000000ff00047c82 */ /* 0x000fe20008000000 */
[----:B------:R-:W-:Y:S01]  /*0e30*/  UMOV UR5, URZ ;  /* 0x000000ff00057c82 */ /* 0x000fe20008000000 */
[----:B------:R-:W-:Y:S01]  /*0e40*/  CS2R R2, SRZ ;  /* 0x0000000000027805 */ /* 0x000fe2000001ff00 */
[----:B------:R-:W-:Y:S02]  /*0e50*/  IMAD.MOV.U32 R4, RZ, RZ, RZ ;  /* 0x000000ffff047224 */ /* 0x000fe400078e00ff */
[----:B------:R-:W-:Y:S02]  /*0e60*/  IMAD.MOV.U32 R7, RZ, RZ, RZ ;  /* 0x000000ffff077224 */ /* 0x000fe400078e00ff */
[----:B------:R-:W-:Y:S02]  /*0e70*/  IMAD.U32 R5, RZ, RZ, UR4 ;  /* 0x00000004ff057e24 */ /* 0x000fe4000f8e00ff */
[----:B------:R-:W-:-:S07]  /*0e80*/  IMAD.U32 R6, RZ, RZ, UR5 ;  /* 0x00000005ff067e24 */ /* 0x000fce000f8e00ff */
.L_x_7:
[----:B------:R-:W-:-:S06]  /*0e90*/  IMAD R12, R2, 0x4, R1 ;  /* 0x00000004020c7824 */ /* 0x000fcc00078e0201 */
[----:B------:R-:W5:Y:S01]  /*0ea0*/  LDL R12, [R12+0x4] ;  /* 0x000004000c0c7983 */ /* 0x000f620000100800 */
[----:B------:R-:W-:-:S05]  /*0eb0*/  UMOV UR4, URZ ;  /* 0x000000ff00047c82 */ /* 0x000fca0008000000 */
.L_x_6:
        /* <DEDUP_REMOVED lines=178> */
[----:B------:R0:W-:Y:S03]  /*19e0*/  STL [R1+0x4], R3 ;  /* 0x0000040301007387 */ /* 0x0001e60000100800 */
[----:B------:R-:W-:Y:S01]  /*19f0*/  ISETP.NE.U32.AND P0, PT, R2, 0x3, PT ;  /* 0x000000030200780c */ /* 0x000fe20003f05070 */
[----:B------:R0:W-:Y:S03]  /*1a00*/  STL.64 [R1+0x8], R6 ;  /* 0x0000080601007387 */ /* 0x0001e60000100a00 */
[----:B------:R-:W-:Y:S01]  /*1a10*/  ISETP.NE.AND.EX P0, PT, RZ, RZ, PT, P0 ;  /* 0x000000ffff00720c */ /* 0x000fe20003f05300 */
[----:B------:R0:W-:-:S12]  /*1a20*/  STL.64 [R1+0x10], R4 ;  /* 0x0000100401007387 */ /* 0x0001d80000100a00 */
[----:B0-----:R-:W-:Y:S05]  /*1a30*/  @P0 BRA `(.L_x_3) ;  /* 0x0000000800f80947 */ /* 0x001fea0003800000 */
[----:B------:R-:W-:Y:S01]  /*1a40*/  UMOV UR4, URZ ;  /* 0x000000ff00047c82 */ /* 0x000fe20008000000 */
[----:B------:R-:W-:Y:S01]  /*1a50*/  UMOV UR5, URZ ;  /* 0x000000ff00057c82 */ /* 0x000fe20008000000 */
[----:B------:R-:W-:Y:S01]  /*1a60*/  CS2R R2, SRZ ;  /* 0x0000000000027805 */ /* 0x000fe2000001ff00 */
[----:B------:R-:W-:Y:S02]  /*1a70*/  IMAD.MOV.U32 R4, RZ, RZ, RZ ;  /* 0x000000ffff047224 */ /* 0x000fe400078e00ff */
[----:B------:R-:W-:Y:S02]  /*1a80*/  IMAD.MOV.U32 R7, RZ, RZ, RZ ;  /* 0x000000ffff077224 */ /* 0x000fe400078e00ff */
[----:B------:R-:W-:Y:S02]  /*1a90*/  IMAD.U32 R5, RZ, RZ, UR4 ;  /* 0x00000004ff057e24 */ /* 0x000fe4000f8e00ff */
[----:B------:R-:W-:-:S07]  /*1aa0*/  IMAD.U32 R6, RZ, RZ, UR5 ;  /* 0x00000005ff067e24 */ /* 0x000fce000f8e00ff */
.L_x_9:
[----:B------:R-:W-:-:S06]  /*1ab0*/  IMAD R12, R2, 0x4, R1 ;  /* 0x00000004020c7824 */ /* 0x000fcc00078e0201 */
[----:B------:R-:W5:Y:S01]  /*1ac0*/  LDL R12, [R12+0x4] ;  /* 0x000004000c0c7983 */ /* 0x000f620000100800 */
[----:B------:R-:W-:-:S05]  /*1ad0*/  UMOV UR4, URZ ;  /* 0x000000ff00047c82 */ /* 0x000fca0008000000 */
.L_x_8:
        /* <DEDUP_REMOVED lines=177> */
[----:B------:R0:W-:Y:S04]  /*25f0*/  STL [R1+0x4], R3 ;  /* 0x0000040301007387 */ /* 0x0001e80000100800 */
[----:B------:R0:W-:Y:S04]  /*2600*/  STL.64 [R1+0x8], R6 ;  /* 0x0000080601007387 */ /* 0x0001e80000100a00 */
[----:B------:R0:W-:Y:S02]  /*2610*/  STL.64 [R1+0x10], R4 ;  /* 0x0000100401007387 */ /* 0x0001e40000100a00 */
.L_x_3:
[----:B------:R-:W-:Y:S05]  /*2620*/  BSYNC.RECONVERGENT B1 ;  /* 0x0000000000017941 */ /* 0x000fea0003800200 */
.L_x_2:
[C---:B------:R-:W-:Y:S01]  /*2630*/  ISETP.GT.U32.AND P0, PT, R10.reuse, 0x3, PT ;  /* 0x000000030a00780c */ /* 0x040fe20003f04070 */
[----:B------:R-:W-:Y:S01]  /*2640*/  VIADD R11, R11, 0x1 ;  /* 0x000000010b0b7836 */ /* 0x000fe20000000000 */
[--C-:B------:R-:W-:Y:S02]  /*2650*/  SHF.R.U64 R10, R10, 0x2, R13.reuse ;  /* 0x000000020a0a7819 */ /* 0x100fe4000000120d */
[----:B------:R-:W-:Y:S02]  /*2660*/  ISETP.GT.U32.AND.EX P0, PT, R13, RZ, PT, P0 ;  /* 0x000000ff0d00720c */ /* 0x000fe40003f04100 */
[----:B------:R-:W-:-:S11]  /*2670*/  SHF.R.U32.HI R13, RZ, 0x2, R13 ;  /* 0x00000002ff0d7819 */ /* 0x000fd6000001160d */
[----:B------:R-:W-:Y:S05]  /*2680*/  @P0 BRA `(.L_x_10) ;  /* 0xffffffd800d00947 */ /* 0x000fea000383ffff */
.L_x_1:
[----:B------:R-:W-:Y:S05]  /*2690*/  BSYNC.RECONVERGENT B0 ;  /* 0x0000000000007941 */ /* 0x000fea0003800200 */
.L_x_0:
[----:B-1----:R-:W1:Y:S01]  /*26a0*/  LDC.64 R8, c[0x0][0x380] ;  /* 0x0000e000ff087b82 */ /* 0x002e620000000a00 */
[----:B------:R-:W-:Y:S01]  /*26b0*/  SHF.R.U32.HI R2, RZ, 0x2, R3 ;  /* 0x00000002ff027819 */ /* 0x000fe20000011603 */
[----:B------:R-:W-:Y:S01]  /*26c0*/  IMAD.MOV.U32 R10, RZ, RZ, 0x3e055027 ;  /* 0x3e055027ff0a7424 */ /* 0x000fe200078e00ff */
[----:B------:R-:W-:Y:S02]  /*26d0*/  BSSY.RECONVERGENT B0, `(.L_x_11) ;  /* 0x000003e000007945 */ /* 0x000fe40003800200 */
[----:B------:R-:W-:Y:S01]  /*26e0*/  LOP3.LUT R2, R2, R3, RZ, 0x3c, !PT ;  /* 0x0000000302027212 */ /* 0x000fe200078e3cff */
[----:B0-----:R-:W-:-:S04]  /*26f0*/  IMAD.SHL.U32 R3, R5, 0x10, RZ ;  /* 0x0000001005037824 */ /* 0x001fc800078e00ff */
[----:B------:R-:W-:-:S05]  /*2700*/  IMAD.SHL.U32 R4, R2, 0x2, RZ ;  /* 0x0000000202047824 */ /* 0x000fca00078e00ff */
[----:B------:R-:W-:-:S04]  /*2710*/  LOP3.LUT R4, R2, R4, R3, 0x96, !PT ;  /* 0x0000000402047212 */ /* 0x000fc800078e9603 */
[----:B------:R-:W-:Y:S01]  /*2720*/  LOP3.LUT R5, R4, R5, RZ, 0x3c, !PT ;  /* 0x0000000504057212 */ /* 0x000fe200078e3cff */
[----:B------:R-:W-:Y:S01]  /*2730*/  IMAD.MOV.U32 R4, RZ, RZ, 0x2f800000 ;  /* 0x2f800000ff047424 */ /* 0x000fe200078e00ff */
[----:B-1----:R-:W-:Y:S02]  /*2740*/  LOP3.LUT R8, R8, 0xaad26b49, RZ, 0x3c, !PT ;  /* 0xaad26b4908087812 */ /* 0x002fe400078e3cff */
[----:B------:R-:W-:-:S03]  /*2750*/  LOP3.LUT R9, R9, 0xf7dcefdd, RZ, 0x3c, !PT ;  /* 0xf7dcefdd09097812 */ /* 0x000fc600078e3cff */
[----:B------:R-:W-:Y:S02]  /*2760*/  IMAD R8, R8, 0x4182bed5, RZ ;  /* 0x4182bed508087824 */ /* 0x000fe400078e02ff */
[----:B------:R-:W-:-:S05]  /*2770*/  IMAD R9, R9, -0x658354e5, RZ ;  /* 0x9a7cab1b09097824 */ /* 0x000fca00078e02ff */
[----:B------:R-:W-:-:S04]  /*2780*/  IADD3 R2, PT, PT, R8, 0x64f0c9, R9 ;  /* 0x0064f0c908027810 */ /* 0x000fc80007ffe009 */
[----:B------:R-:W-:-:S04]  /*2790*/  IADD3 R3, PT, PT, R2, 0x587c5, R5 ;  /* 0x000587c502037810 */ /* 0x000fc80007ffe005 */
[----:B------:R-:W-:-:S05]  /*27a0*/  I2FP.F32.U32 R3, R3 ;  /* 0x0000000300037245 */ /* 0x000fca0000201000 */
[----:B------:R-:W-:-:S05]  /*27b0*/  FFMA R3, R3, R4, 1.1641532182693481445e-10 ;  /* 0x2f00000003037423 */ /* 0x000fca0000000004 */
[----:B------:R-:W-:-:S13]  /*27c0*/  FSETP.GEU.AND P0, PT, R3, 1.175494350822287508e-38, PT ;  /* 0x008000000300780b */ /* 0x000fda0003f0e000 */
[----:B------:R-:W-:-:S04]  /*27d0*/  @!P0 FMUL R3, R3, 8388608 ;  /* 0x4b00000003038820 */ /* 0x000fc80000400000 */
[----:B------:R-:W-:-:S05]  /*27e0*/  VIADD R4, R3, 0xc0d55555 ;  /* 0xc0d5555503047836 */ /* 0x000fca0000000000 */
[----:B------:R-:W-:-:S04]  /*27f0*/  LOP3.LUT R8, R4, 0xff800000, RZ, 0xc0, !PT ;  /* 0xff80000004087812 */ /* 0x000fc800078ec0ff */
[----:B------:R-:W-:Y:S01]  /*2800*/  I2FP.F32.S32 R7, R8 ;  /* 0x0000000800077245 */ /* 0x000fe20000201400 */
[----:B------:R-:W-:Y:S02]  /*2810*/  IMAD.IADD R4, R3, 0x1, -R8 ;  /* 0x0000000103047824 */ /* 0x000fe400078e0a08 */
[----:B------:R-:W-:Y:S02]  /*2820*/  IMAD.MOV.U32 R8, RZ, RZ, 0x7f800000 ;  /* 0x7f800000ff087424 */ /* 0x000fe400078e00ff */
[----:B------:R-:W-:-:S04]  /*2830*/  FADD R9, R4, -1 ;  /* 0xbf80000004097421 */ /* 0x000fc80000000000 */
[----:B------:R-:W-:-:S04]  /*2840*/  FFMA R4, R9, -R10, 0.14084610342979431152 ;  /* 0x3e1039f609047423 */ /* 0x000fc8000000080a */
[----:B------:R-:W-:-:S04]  /*2850*/  FFMA R4, R9, R4, -0.12148627638816833496 ;  /* 0xbdf8cdcc09047423 */ /* 0x000fc80000000004 */
[----:B------:R-:W-:-:S04]  /*2860*/  FFMA R4, R9, R4, 0.13980610668659210205 ;  /* 0x3e0f295509047423 */ /* 0x000fc80000000004 */
[----:B------:R-:W-:-:S04]  /*2870*/  FFMA R4, R9, R4, -0.16684235632419586182 ;  /* 0xbe2ad8b909047423 */ /* 0x000fc80000000004 */
[----:B------:R-:W-:-:S04]  /*2880*/  FFMA R4, R9, R4, 0.20012299716472625732 ;  /* 0x3e4ced0b09047423 */ /* 0x000fc80000000004 */
[----:B------:R-:W-:-:S04]  /*2890*/  FFMA R4, R9, R4, -0.24999669194221496582 ;  /* 0xbe7fff2209047423 */ /* 0x000fc80000000004 */
[----:B------:R-:W-:-:S04]  /*28a0*/  FFMA R4, R9, R4, 0.33333182334899902344 ;  /* 0x3eaaaa7809047423 */ /* 0x000fc80000000004 */
[----:B------:R-:W-:Y:S01]  /*28b0*/  FFMA R10, R9, R4, -0.5 ;  /* 0xbf000000090a7423 */ /* 0x000fe20000000004 */
[----:B------:R-:W-:Y:S02]  /*28c0*/  FSEL R4, RZ, -23, P0 ;  /* 0xc1b80000ff047808 */ /* 0x000fe40000000000 */
[----:B------:R-:W-:Y:S01]  /*28d0*/  ISETP.GT.U32.AND P0, PT, R3, 0x7f7fffff, PT ;  /* 0x7f7fffff0300780c */ /* 0x000fe20003f04070 */
[----:B------:R-:W-:Y:S02]  /*28e0*/  FMUL R10, R9, R10 ;  /* 0x0000000a090a7220 */ /* 0x000fe40000400000 */
[----:B------:R-:W-:Y:S01]  /*28f0*/  FFMA R4, R7, 1.1920928955078125e-07, R4 ;  /* 0x3400000007047823 */ /* 0x000fe20000000004 */
[----:B------:R-:W-:Y:S01]  /*2900*/  SHF.R.U32.HI R7, RZ, 0x2, R6 ;  /* 0x00000002ff077819 */ /* 0x000fe20000011606 */
[----:B------:R-:W-:-:S03]  /*2910*/  FFMA R9, R9, R10, R9 ;  /* 0x0000000a09097223 */ /* 0x000fc60000000009 */
[----:B------:R-:W-:Y:S01]  /*2920*/  LOP3.LUT R7, R7, R6, RZ, 0x3c, !PT ;  /* 0x0000000607077212 */ /* 0x000fe200078e3cff */
[----:B------:R-:W-:Y:S01]  /*2930*/  FFMA R9, R4, 0.69314718246459960938, R9 ;  /* 0x3f31721804097823 */ /* 0x000fe20000000009 */
[----:B------:R-:W-:-:S03]  /*2940*/  IMAD.SHL.U32 R4, R5, 0x10, RZ ;  /* 0x0000001005047824 */ /* 0x000fc600078e00ff */
[----:B------:R-:W-:Y:S01]  /*2950*/  @P0 FFMA R9, R3, R8, +INF ;  /* 0x7f80000003090423 */ /* 0x000fe20000000008 */
[----:B------:R-:W-:Y:S01]  /*2960*/  IMAD.SHL.U32 R6, R7, 0x2, RZ ;  /* 0x0000000207067824 */ /* 0x000fe200078e00ff */
[----:B------:R-:W-:Y:S02]  /*2970*/  FSETP.NEU.AND P0, PT, R3, RZ, PT ;  /* 0x000000ff0300720b */ /* 0x000fe40003f0d000 */
[----:B------:R-:W-:Y:S02]  /*2980*/  FMUL R9, R9, -2 ;  /* 0xc000000009097820 */ /* 0x000fe40000400000 */
[----:B------:R-:W-:-:S03]  /*2990*/  LOP3.LUT R4, R7, R6, R4, 0x96, !PT ;  /* 0x0000000607047212 */ /* 0x000fc600078e9604 */
[----:B------:R-:W-:Y:S02]  /*29a0*/  FSEL R3, R9, +INF , P0 ;  /* 0x7f80000009037808 */ /* 0x000fe40000000000 */
[----:B------:R-:W-:Y:S02]  /*29b0*/  LOP3.LUT R5, R4, R5, RZ, 0x3c, !PT ;  /* 0x0000000504057212 */ /* 0x000fe400078e3cff */
[----:B------:R0:W1:Y:S01]  /*29c0*/  MUFU.RSQ R6, R3 ;  /* 0x0000000300067308 */ /* 0x0000620000001400 */
[----:B------:R-:W-:Y:S01]  /*29d0*/  VIADD R4, R3, 0xf3000000 ;  /* 0xf300000003047836 */ /* 0x000fe20000000000 */
[----:B------:R-:W-:Y:S01]  /*29e0*/  IADD3 R5, PT, PT, R2, 0xb0f8a, R5 ;  /* 0x000b0f8a02057810 */ /* 0x000fe20007ffe005 */
[----:B------:R-:W-:-:S03]  /*29f0*/  IMAD.MOV.U32 R2, RZ, RZ, 0x30c90fdb ;  /* 0x30c90fdbff027424 */ /* 0x000fc600078e00ff */
[----:B------:R-:W-:Y:S02]  /*2a00*/  ISETP.GT.U32.AND P0, PT, R4, 0x727fffff, PT ;  /* 0x727fffff0400780c */ /* 0x000fe40003f04070 */
[----:B------:R-:W-:-:S05]  /*2a10*/  I2FP.F32.U32 R5, R5 ;  /* 0x0000000500057245 */ /* 0x000fca0000201000 */
[----:B------:R-:W-:-:S06]  /*2a20*/  FFMA R9, R5, R2, 7.314590599882819788e-10 ;  /* 0x30490fdb05097423 */ /* 0x000fcc0000000002 */
[----:B01----:R-:W-:Y:S05]  /*2a30*/  @!P0 BRA `(.L_x_12) ;  /* 0x00000000000c8947 */ /* 0x003fea0003800000 */
[----:B------:R-:W-:-:S07]  /*2a40*/  MOV R8, 0x2a60 ;  /* 0x00002a6000087802 */ /* 0x000fce0000000f00 */
[----:B------:R-:W-:Y:S05]  /*2a50*/  CALL.REL.NOINC `($__internal_0_$__cuda_sm20_sqrt_rn_f32_slowpath) ;  /* 0x00000000003c7944 */ /* 0x000fea0003c00000 */
[----:B------:R-:W-:Y:S05]  /*2a60*/  BRA `(.L_x_13) ;  /* 0x0000000000107947 */ /* 0x000fea0003800000 */
.L_x_12:
[----:B------:R-:W-:Y:S01]  /*2a70*/  FMUL.FTZ R4, R3, R6 ;  /* 0x0000000603047220 */ /* 0x000fe20000410000 */
[----:B------:R-:W-:-:S03]  /*2a80*/  FMUL.FTZ R2, R6, 0.5 ;  /* 0x3f00000006027820 */ /* 0x000fc60000410000 */
[----:B------:R-:W-:-:S04]  /*2a90*/  FFMA R3, -R4, R4, R3 ;  /* 0x0000000404037223 */ /* 0x000fc80000000103 */
[----:B------:R-:W-:-:S07]  /*2aa0*/  FFMA R4, R3, R2, R4 ;  /* 0x0000000203047223 */ /* 0x000fce0000000004 */
.L_x_13:
[----:B------:R-:W-:Y:S05]  /*2ab0*/  BSYNC.RECONVERGENT B0 ;  /* 0x0000000000007941 */ /* 0x000fea0003800200 */
.L_x_11:
[----:B------:R-:W0:Y:S01]  /*2ac0*/  LDCU.64 UR4, c[0x0][0x388] ;  /* 0x00007100ff0477ac */ /* 0x000e220008000a00 */
[----:B------:R-:W-:Y:S01]  /*2ad0*/  FMUL.RZ R6, R9, 0.15915493667125701904 ;  /* 0x3e22f98309067820 */ /* 0x000fe2000040c000 */
[----:B------:R-:W-:-:S03]  /*2ae0*/  SHF.R.S32.HI R3, RZ, 0x1f, R0 ;  /* 0x0000001fff037819 */ /* 0x000fc60000011400 */
[----:B------:R-:W1:Y:S01]  /*2af0*/  MUFU.SIN R5, R6 ;  /* 0x0000000600057308 */ /* 0x000e620000000400 */
[----:B0-----:R-:W-:-:S04]  /*2b00*/  LEA R2, P0, R0, UR4, 0x2 ;  /* 0x0000000400027c11 */ /* 0x001fc8000f8010ff */
[----:B------:R-:W-:Y:S01]  /*2b10*/  LEA.HI.X R3, R0, UR5, R3, 0x2, P0 ;  /* 0x0000000500037c11 */ /* 0x000fe200080f1403 */
[----:B-1----:R-:W-:-:S05]  /*2b20*/  FMUL R5, R5, R4 ;  /* 0x0000000405057220 */ /* 0x002fca0000400000 */
[----:B------:R-:W-:Y:S01]  /*2b30*/  STG.E desc[UR6][R2.64], R5 ;  /* 0x0000000502007986 */ /* 0x000fe2000c101906 */
[----:B------:R-:W-:Y:S05]  /*2b40*/  EXIT ;  /* 0x000000000000794d */ /* 0x000fea0003800000 */
        .weak           $__internal_0_$__cuda_sm20_sqrt_rn_f32_slowpath
        .type           $__internal_0_$__cuda_sm20_sqrt_rn_f32_slowpath,@function
        .size           $__internal_0_$__cuda_sm20_sqrt_rn_f32_slowpath,(.L_x_37 - $__internal_0_$__cuda_sm20_sqrt_rn_f32_slowpath)
$__internal_0_$__cuda_sm20_sqrt_rn_f32_slowpath:
[----:B------:R-:W-:-:S13]  /*2b50*/  LOP3.LUT P0, RZ, R3, 0x7fffffff, RZ, 0xc0, !PT ;  /* 0x7fffffff03ff7812 */ /* 0x000fda000780c0ff */
[----:B------:R-:W-:Y:S05]  /*2b60*/  @!P0 BRA `(.L_x_14) ;  /* 0x0000000000448947 */ /* 0x000fea0003800000 */
[----:B------:R-:W-:Y:S01]  /*2b70*/  FSETP.GEU.FTZ.AND P0, PT, R3, RZ, PT ;  /* 0x000000ff0300720b */ /* 0x000fe20003f1e000 */
[----:B------:R-:W-:-:S12]  /*2b80*/  IMAD.MOV.U32 R2, RZ, RZ, R3 ;  /* 0x000000ffff027224 */ /* 0x000fd800078e0003 */
[----:B------:R-:W-:Y:S01]  /*2b90*/  @!P0 IMAD.MOV.U32 R3, RZ, RZ, 0x7fffffff ;  /* 0x7fffffffff038424 */ /* 0x000fe200078e00ff */
[----:B------:R-:W-:Y:S06]  /*2ba0*/  @!P0 BRA `(.L_x_14) ;  /* 0x0000000000348947 */ /* 0x000fec0003800000 */
[----:B------:R-:W-:-:S13]  /*2bb0*/  FSETP.GTU.FTZ.AND P0, PT, |R2|, +INF , PT ;  /* 0x7f8000000200780b */ /* 0x000fda0003f1c200 */
[----:B------:R-:W-:Y:S01]  /*2bc0*/  @P0 FADD.FTZ R3, R2, 1 ;  /* 0x3f80000002030421 */ /* 0x000fe20000010000 */
[----:B------:R-:W-:Y:S06]  /*2bd0*/  @P0 BRA `(.L_x_14) ;  /* 0x0000000000280947 */ /* 0x000fec0003800000 */
[----:B------:R-:W-:-:S13]  /*2be0*/  FSETP.NEU.FTZ.AND P0, PT, |R2|, +INF , PT ;  /* 0x7f8000000200780b */ /* 0x000fda0003f1d200 */
[----:B------:R-:W-:-:S04]  /*2bf0*/  @P0 FFMA R4, R2, 1.84467440737095516160e+19, RZ ;  /* 0x5f80000002040823 */ /* 0x000fc800000000ff */
[----:B------:R-:W0:Y:S02]  /*2c00*/  @P0 MUFU.RSQ R3, R4 ;  /* 0x0000000400030308 */ /* 0x000e240000001400 */
[----:B0-----:R-:W-:Y:S01]  /*2c10*/  @P0 FMUL.FTZ R5, R4, R3 ;  /* 0x0000000304050220 */ /* 0x001fe20000410000 */
[----:B------:R-:W-:Y:S01]  /*2c20*/  @P0 FMUL.FTZ R7, R3, 0.5 ;  /* 0x3f00000003070820 */ /* 0x000fe20000410000 */
[----:B------:R-:W-:Y:S02]  /*2c30*/  @!P0 IMAD.MOV.U32 R3, RZ, RZ, R2 ;  /* 0x000000ffff038224 */ /* 0x000fe400078e0002 */
[----:B------:R-:W-:-:S04]  /*2c40*/  @P0 FADD.FTZ R6, -R5, -RZ ;  /* 0x800000ff05060221 */ /* 0x000fc80000010100 */
[----:B------:R-:W-:-:S04]  /*2c50*/  @P0 FFMA R6, R5, R6, R4 ;  /* 0x0000000605060223 */ /* 0x000fc80000000004 */
[----:B------:R-:W-:-:S04]  /*2c60*/  @P0 FFMA R6, R6, R7, R5 ;  /* 0x0000000706060223 */ /* 0x000fc80000000005 */
[----:B------:R-:W-:-:S07]  /*2c70*/  @P0 FMUL.FTZ R3, R6, 2.3283064365386962891e-10 ;  /* 0x2f80000006030820 */ /* 0x000fce0000410000 */
.L_x_14:
[----:B------:R-:W-:Y:S02]  /*2c80*/  IMAD.MOV.U32 R4, RZ, RZ, R3 ;  /* 0x000000ffff047224 */ /* 0x000fe400078e0003 */
[----:B------:R-:W-:Y:S02]  /*2c90*/  IMAD.MOV.U32 R2, RZ, RZ, R8 ;  /* 0x000000ffff027224 */ /* 0x000fe400078e0008 */
[----:B------:R-:W-:-:S04]  /*2ca0*/  IMAD.MOV.U32 R3, RZ, RZ, 0x0 ;  /* 0x00000000ff037424 */ /* 0x000fc800078e00ff */
[----:B------:R-:W-:Y:S05]  /*2cb0*/  RET.REL.NODEC R2 `(_Z9genNormalmPf) ;  /* 0xffffffd002d07950 */ /* 0x000fea0003c3ffff */
.L_x_15:
[----:B------:R-:W-:-:S00]  /*2cc0*/  BRA `(.L_x_15) ;  /* 0xfffffffc00fc7947 */ /* 0x000fc0000383ffff */
[----:B------:R-:W-:-:S00]  /*2cd0*/  NOP ;  /* 0x0000000000007918 */ /* 0x000fc00000000000 */
        /* <DEDUP_REMOVED lines=10> */
.L_x_37:


//--------------------- .text._Z10genUniformmPf   --------------------------
	.section	.text._Z10genUniformmPf,"ax",@progbits
	.align	128
        .global         _Z10genUniformmPf
        .type           _Z10genUniformmPf,@function
        .size           _Z10genUniformmPf,(.L_x_39 - _Z10genUniformmPf)
        .other          _Z10genUniformmPf,@"STO_CUDA_ENTRY STV_DEFAULT"
_Z10genUniformmPf:
.text._Z10genUniformmPf:
        /* <DEDUP_REMOVED lines=18> */
[----:B--2---:R-:W-:-:S02]  /*0120*/  IMAD R0, R11, UR4, R8 ;  /* 0x000000040b007c24 */ /* 0x004fc4000f8e0208 */
[----:B------:R1:W-:Y:S04]  /*0130*/  STL.64 [R1], R2 ;  /* 0x0000000201007387 */ /* 0x0003e80000100a00 */
[----:B------:R1:W-:Y:S01]  /*0140*/  STL.64 [R1+0x8], R6 ;  /* 0x0000080601007387 */ /* 0x0003e20000100a00 */
[----:B------:R-:W-:Y:S02]  /*0150*/  ISETP.NE.AND P0, PT, R0, RZ, PT ;  /* 0x000000ff0000720c */ /* 0x000fe40003f05270 */
[----:B------:R-:W-:Y:S01]  /*0160*/  SHF.R.S32.HI R8, RZ, 0x1f, R0 ;  /* 0x0000001fff087819 */ /* 0x000fe20000011400 */
[----:B------:R1:W-:Y:S10]  /*0170*/  STL.64 [R1+0x10], R4 ;  /* 0x0000100401007387 */ /* 0x0003f40000100a00 */
[----:B0-----:R-:W-:Y:S05]  /*0180*/  @!P0 BRA `(.L_x_17) ;  /* 0x00000024002c8947 */ /* 0x001fea0003800000 */
[----:B------:R-:W-:Y:S02]  /*0190*/  IMAD.MOV.U32 R13, RZ, RZ, R8 ;  /* 0x000000ffff0d7224 */ /* 0x000fe400078e0008 */
[----:B------:R-:W-:Y:S02]  /*01a0*/  IMAD.MOV.U32 R11, RZ, RZ, RZ ;  /* 0x000000ffff0b7224 */ /* 0x000fe400078e00ff */
[----:B------:R-:W-:-:S07]  /*01b0*/  IMAD.MOV.U32 R10, RZ, RZ, R0 ;  /* 0x000000ffff0a7224 */ /* 0x000fce00078e0000 */
.L_x_26:
        /* <DEDUP_REMOVED lines=10> */
.L_x_21:
[----:B------:R-:W-:-:S06]  /*0260*/  IMAD R12, R2, 0x4, R1 ;  /* 0x00000004020c7824 */ /* 0x000fcc00078e0201 */
[----:B------:R-:W5:Y:S01]  /*0270*/  LDL R12, [R12+0x4] ;  /* 0x000004000c0c7983 */ /* 0x000f620000100800 */
[----:B------:R-:W-:-:S05]  /*0280*/  UMOV UR4, URZ ;  /* 0x000000ff00047c82 */ /* 0x000fca0008000000 */
.L_x_20:
        /* <DEDUP_REMOVED lines=185> */
[----:B------:R-:W-:Y:S01]  /*0e20*/  CS2R R2, SRZ ;  /* 0x0000000000027805 */ /* 0x000fe2000001ff00 */
[----:B------:R-:W-:Y:S01]  /*0e30*/  IMAD.MOV.U32 R4, RZ, RZ, RZ ;  /* 0x000000ffff047224 */ /* 0x000fe200078e00ff */
[----:B------:R-:W-:Y:S01]  /*0e40*/  CS2R R6, SRZ ;  /* 0x0000000000067805 */ /* 0x000fe2000001ff00 */
[----:B------:R-:W-:-:S07]  /*0e50*/  IMAD.U32 R5, RZ, RZ, UR4 ;  /* 0x00000004ff057e24 */ /* 0x000fce000f8e00ff */
.L_x_23:
[----:B------:R-:W-:-:S06]  /*0e60*/  IMAD R12, R2, 0x4, R1 ;  /* 0x00000004020c7824 */ /* 0x000fcc00078e0201 */
[----:B------:R-:W5:Y:S01]  /*0e70*/  LDL R12, [R12+0x4] ;  /* 0x000004000c0c7983 */ /* 0x000f620000100800 */
[----:B------:R-:W-:-:S05]  /*0e80*/  UMOV UR4, URZ ;  /* 0x000000ff00047c82 */ /* 0x000fca0008000000 */
.L_x_22:
        /* <DEDUP_REMOVED lines=180> */
[----:B------:R0:W-:Y:S03]  /*19d0*/  STL [R1+0x4], R3 ;  /* 0x0000040301007387 */ /* 0x0001e60000100800 */
[----:B------:R-:W-:Y:S01]  /*19e0*/  ISETP.NE.AND.EX P0, PT, RZ, RZ, PT, P0 ;  /* 0x000000ffff00720c */ /* 0x000fe20003f05300 */
[----:B------:R0:W-:-:S12]  /*19f0*/  STL.64 [R1+0x10], R4 ;  /* 0x0000100401007387 */ /* 0x0001d80000100a00 */
[----:B0-----:R-:W-:Y:S05]  /*1a00*/  @P0 BRA `(.L_x_19) ;  /* 0x0000000800f00947 */ /* 0x001fea0003800000 */
[----:B------:R-:W-:Y:S01]  /*1a10*/  UMOV UR4, URZ ;  /* 0x000000ff00047c82 */ /* 0x000fe20008000000 */
[----:B------:R-:W-:Y:S01]  /*1a20*/  CS2R R2, SRZ ;  /* 0x0000000000027805 */ /* 0x000fe2000001ff00 */
[----:B------:R-:W-:Y:S01]  /*1a30*/  IMAD.MOV.U32 R4, RZ, RZ, RZ ;  /* 0x000000ffff047224 */ /* 0x000fe200078e00ff */
[----:B------:R-:W-:Y:S01]  /*1a40*/  CS2R R6, SRZ ;  /* 0x0000000000067805 */ /* 0x000fe2000001ff00 */
[----:B------:R-:W-:-:S07]  /*1a50*/  IMAD.U32 R5, RZ, RZ, UR4 ;  /* 0x00000004ff057e24 */ /* 0x000fce000f8e00ff */
.L_x_25:
[----:B------:R-:W-:-:S06]  /*1a60*/  IMAD R12, R2, 0x4, R1 ;  /* 0x00000004020c7824 */ /* 0x000fcc00078e0201 */
[----:B------:R-:W5:Y:S01]  /*1a70*/  LDL R12, [R12+0x4] ;  /* 0x000004000c0c7983 */ /* 0x000f620000100800 */
[----:B------:R-:W-:-:S05]  /*1a80*/  UMOV UR4, URZ ;  /* 0x000000ff00047c82 */ /* 0x000fca0008000000 */
.L_x_24:
        /* <DEDUP_REMOVED lines=177> */
[----:B------:R0:W-:Y:S04]  /*25a0*/  STL.64 [R1+0x8], R6 ;  /* 0x0000080601007387 */ /* 0x0001e80000100a00 */
[----:B------:R0:W-:Y:S04]  /*25b0*/  STL [R1+0x4], R3 ;  /* 0x0000040301007387 */ /* 0x0001e80000100800 */
[----:B------:R0:W-:Y:S02]  /*25c0*/  STL.64 [R1+0x10], R4 ;  /* 0x0000100401007387 */ /* 0x0001e40000100a00 */
.L_x_19:
[----:B------:R-:W-:Y:S05]  /*25d0*/  BSYNC.RECONVERGENT B1 ;  /* 0x0000000000017941 */ /* 0x000fea0003800200 */
.L_x_18:
[C---:B------:R-:W-:Y:S01]  /*25e0*/  ISETP.GT.U32.AND P0, PT, R10.reuse, 0x3, PT ;  /* 0x000000030a00780c */ /* 0x040fe20003f04070 */
[----:B------:R-:W-:Y:S01]  /*25f0*/  VIADD R11, R11, 0x1 ;  /* 0x000000010b0b7836 */ /* 0x000fe20000000000 */
[--C-:B------:R-:W-:Y:S02]  /*2600*/  SHF.R.U64 R10, R10, 0x2, R13.reuse ;  /* 0x000000020a0a7819 */ /* 0x100fe4000000120d */
[----:B------:R-:W-:Y:S02]  /*2610*/  ISETP.GT.U32.AND.EX P0, PT, R13, RZ, PT, P0 ;  /* 0x000000ff0d00720c */ /* 0x000fe40003f04100 */
[----:B------:R-:W-:-:S11]  /*2620*/  SHF.R.U32.HI R13, RZ, 0x2, R13 ;  /* 0x00000002ff0d7819 */ /* 0x000fd6000001160d */
[----:B------:R-:W-:Y:S05]  /*2630*/  @P0 BRA `(.L_x_26) ;  /* 0xffffffd800e00947 */ /* 0x000fea000383ffff */
.L_x_17:
[----:B------:R-:W-:Y:S05]  /*2640*/  BSYNC.RECONVERGENT B0 ;  /* 0x0000000000007941 */ /* 0x000fea0003800200 */
.L_x_16:
[----:B01----:R-:W0:Y:S01]  /*2650*/  LDC.64 R6, c[0x0][0x380] ;  /* 0x0000e000ff067b82 */ /* 0x003e220000000a00 */
[----:B------:R-:W-:Y:S01]  /*2660*/  SHF.R.U32.HI R2, RZ, 0x2, R3 ;  /* 0x00000002ff027819 */ /* 0x000fe20000011603 */
[----:B------:R-:W1:Y:S03]  /*2670*/  LDCU.64 UR4, c[0x0][0x388] ;  /* 0x00007100ff0477ac */ /* 0x000e660008000a00 */
[----:B------:R-:W-:Y:S01]  /*2680*/  LOP3.LUT R2, R2, R3, RZ, 0x3c, !PT ;  /* 0x0000000302027212 */ /* 0x000fe200078e3cff */
[----:B------:R-:W-:-:S04]  /*2690*/  IMAD.SHL.U32 R3, R5, 0x10, RZ ;  /* 0x0000001005037824 */ /* 0x000fc800078e00ff */
[----:B------:R-:W-:-:S05]  /*26a0*/  IMAD.SHL.U32 R4, R2, 0x2, RZ ;  /* 0x0000000202047824 */ /* 0x000fca00078e00ff */
[----:B------:R-:W-:Y:S02]  /*26b0*/  LOP3.LUT R4, R2, R4, R3, 0x96, !PT ;  /* 0x0000000402047212 */ /* 0x000fe400078e9603 */
[----:B------:R-:W-:Y:S02]  /*26c0*/  SHF.R.S32.HI R3, RZ, 0x1f, R0 ;  /* 0x0000001fff037819 */ /* 0x000fe40000011400 */
[----:B------:R-:W-:Y:S01]  /*26d0*/  LOP3.LUT R4, R4, R5, RZ, 0x3c, !PT ;  /* 0x0000000504047212 */ /* 0x000fe200078e3cff */
[----:B------:R-:W-:Y:S01]  /*26e0*/  IMAD.MOV.U32 R5, RZ, RZ, 0x2f800000 ;  /* 0x2f800000ff057424 */ /* 0x000fe200078e00ff */
[----:B-1----:R-:W-:Y:S02]  /*26f0*/  LEA R2, P0, R0, UR4, 0x2 ;  /* 0x0000000400027c11 */ /* 0x002fe4000f8010ff */
[----:B0-----:R-:W-:Y:S02]  /*2700*/  LOP3.LUT R6, R6, 0xaad26b49, RZ, 0x3c, !PT ;  /* 0xaad26b4906067812 */ /* 0x001fe400078e3cff */
[----:B------:R-:W-:-:S02]  /*2710*/  LOP3.LUT R7, R7, 0xf7dcefdd, RZ, 0x3c, !PT ;  /* 0xf7dcefdd07077812 */ /* 0x000fc400078e3cff */
[----:B------:R-:W-:Y:S01]  /*2720*/  LEA.HI.X R3, R0, UR5, R3, 0x2, P0 ;  /* 0x0000000500037c11 */ /* 0x000fe200080f1403 */
[----:B------:R-:W-:Y:S02]  /*2730*/  IMAD R6, R6, 0x4182bed5, RZ ;  /* 0x4182bed506067824 */ /* 0x000fe400078e02ff */
[----:B------:R-:W-:-:S05]  /*2740*/  IMAD R7, R7, -0x658354e5, RZ ;  /* 0x9a7cab1b07077824 */ /* 0x000fca00078e02ff */
[----:B------:R-:W-:-:S04]  /*2750*/  IADD3 R7, PT, PT, R6, 0x64f0c9, R7 ;  /* 0x0064f0c906077810 */ /* 0x000fc80007ffe007 */
[----:B------:R-:W-:-:S04]  /*2760*/  IADD3 R4, PT, PT, R7, 0x587c5, R4 ;  /* 0x000587c507047810 */ /* 0x000fc80007ffe004 */
[----:B------:R-:W-:-:S05]  /*2770*/  I2FP.F32.U32 R4, R4 ;  /* 0x0000000400047245 */ /* 0x000fca0000201000 */
[----:B------:R-:W-:-:S05]  /*2780*/  FFMA R5, R4, R5, 1.1641532182693481445e-10 ;  /* 0x2f00000004057423 */ /* 0x000fca0000000005 */
[----:B------:R-:W-:Y:S01]  /*2790*/  STG.E desc[UR6][R2.64], R5 ;  /* 0x0000000502007986 */ /* 0x000fe2000c101906 */
[----:B------:R-:W-:Y:S05]  /*27a0*/  EXIT ;  /* 0x000000000000794d */ /* 0x000fea0003800000 */
.L_x_27:
        /* <DEDUP_REMOVED lines=13> */
.L_x_39:


//--------------------- .text._Z10initCurandP17curandStateXORWOWm --------------------------
	.section	.text._Z10initCurandP17curandStateXORWOWm,"ax",@progbits
	.align	128
        .global         _Z10initCurandP17curandStateXORWOWm
        .type           _Z10initCurandP17curandStateXORWOWm,@function
        .size           _Z10initCurandP17curandStateXORWOWm,(.L_x_40 - _Z10initCurandP17curandStateXORWOWm)
        .other          _Z10initCurandP17curandStateXORWOWm,@"STO_CUDA_ENTRY STV_DEFAULT"
_Z10initCurandP17curandStateXORWOWm:
.text._Z10initCurandP17curandStateXORWOWm:
[----:B------:R-:W-:Y:S01]  /*0000*/  LDC R1, c[0x0][0x37c] ;  /* 0x0000df00ff017b82 */ /* 0x000fe20000000800 */
[----:B------:R-:W0:Y:S07]  /*0010*/  S2R R13, SR_TID.X ;  /* 0x00000000000d7919 */ /* 0x000e2e0000002100 */
[----:B------:R-:W1:Y:S01]  /*0020*/  LDC.64 R2, c[0x0][0x388] ;  /* 0x0000e200ff027b82 */ /* 0x000e620000000a00 */
[----:B------:R-:W2:Y:S01]  /*0030*/  LDCU.64 UR4, c[0x0][0x358] ;  /* 0x00006b00ff0477ac */ /* 0x000ea20008000a00 */
[----:B------:R-:W-:Y:S06]  /*0040*/  BSSY.RECONVERGENT B0, `(.L_x_28) ;  /* 0x00000e5000007945 */ /* 0x000fec0003800200 */
[----:B------:R-:W0:Y:S08]  /*0050*/  S2UR UR6, SR_CTAID.X ;  /* 0x00000000000679c3 */ /* 0x000e300000002500 */
[----:B------:R-:W0:Y:S08]  /*0060*/  LDC R4, c[0x0][0x360] ;  /* 0x0000d800ff047b82 */ /* 0x000e300000000800 */
[----:B------:R-:W3:Y:S01]  /*0070*/  LDC.64 R6, c[0x0][0x380] ;  /* 0x0000e000ff067b82 */ /* 0x000ee20000000a00 */
[----:B-1----:R-:W-:-:S02]  /*0080*/  LOP3.LUT R0, R2, 0xaad26b49, RZ, 0x3c, !PT ;  /* 0xaad26b4902007812 */ /* 0x002fc400078e3cff */
[----:B------:R-:W-:-:S03]  /*0090*/  LOP3.LUT R2, R3, 0xf7dcefdd, RZ, 0x3c, !PT ;  /* 0xf7dcefdd03027812 */ /* 0x000fc600078e3cff */
[----:B------:R-:W-:Y:S02]  /*00a0*/  IMAD R0, R0, 0x4182bed5, RZ ;  /* 0x4182bed500007824 */ /* 0x000fe400078e02ff */
[----:B------:R-:W-:Y:S02]  /*00b0*/  IMAD R3, R2, -0x658354e5, RZ ;  /* 0x9a7cab1b02037824 */ /* 0x000fe400078e02ff */
[C---:B------:R-:W-:Y:S01]  /*00c0*/  VIADD R5, R0.reuse, 0x75bcd15 ;  /* 0x075bcd1500057836 */ /* 0x040fe20000000000 */
[C---:B------:R-:W-:Y:S01]  /*00d0*/  LOP3.LUT R8, R0.reuse, 0x159a55e5, RZ, 0x3c, !PT ;  /* 0x159a55e500087812 */ /* 0x040fe200078e3cff */
[----:B------:R-:W-:Y:S01]  /*00e0*/  VIADD R11, R0, 0x583f19 ;  /* 0x00583f19000b7836 */ /* 0x000fe20000000000 */
[C---:B------:R-:W-:Y:S01]  /*00f0*/  LOP3.LUT R10, R3.reuse, 0x5491333, RZ, 0x3c, !PT ;  /* 0x05491333030a7812 */ /* 0x040fe200078e3cff */
[----:B------:R-:W-:Y:S02]  /*0100*/  VIADD R9, R3, 0x1f123bb5 ;  /* 0x1f123bb503097836 */ /* 0x000fe40000000000 */
[----:B0-----:R-:W-:Y:S01]  /*0110*/  IMAD R13, R4, UR6, R13 ;  /* 0x00000006040d7c24 */ /* 0x001fe2000f8e020d */
[----:B------:R-:W-:-:S04]  /*0120*/  IADD3 R4, PT, PT, R0, 0x64f0c9, R3 ;  /* 0x0064f0c900047810 */ /* 0x000fc80007ffe003 */
[C---:B------:R-:W-:Y:S01]  /*0130*/  ISETP.NE.AND P0, PT, R13.reuse, RZ, PT ;  /* 0x000000ff0d00720c */ /* 0x040fe20003f05270 */
[----:B---3--:R-:W-:-:S05]  /*0140*/  IMAD.WIDE R6, R13, 0x30, R6 ;  /* 0x000000300d067825 */ /* 0x008fca00078e0206 */
[----:B--2---:R0:W-:Y:S04]  /*0150*/  STG.E.64 desc[UR4][R6.64], R4 ;  /* 0x0000000406007986 */ /* 0x0041e8000c101b04 */
[----:B------:R0:W-:Y:S04]  /*0160*/  STG.E.64 desc[UR4][R6.64+0x8], R8 ;  /* 0x0000080806007986 */ /* 0x0001e8000c101b04 */
[----:B------:R0:W-:Y:S01]  /*0170*/  STG.E.64 desc[UR4][R6.64+0x10], R10 ;  /* 0x0000100a06007986 */ /* 0x0001e2000c101b04 */
[----:B------:R-:W-:Y:S05]  /*0180*/  @!P0 BRA `(.L_x_29) ;  /* 0x0000000c00408947 */ /* 0x000fea0003800000 */
[----:B------:R-:W-:Y:S01]  /*0190*/  SHF.R.S32.HI R0, RZ, 0x1f, R13 ;  /* 0x0000001fff007819 */ /* 0x000fe2000001140d */
[----:B------:R-:W-:-:S07]  /*01a0*/  IMAD.MOV.U32 R12, RZ, RZ, RZ ;  /* 0x000000ffff0c7224 */ /* 0x000fce00078e00ff */
.L_x_35:
[----:B-1----:R-:W-:Y:S01]  /*01b0*/  LOP3.LUT R2, R13, 0x3, RZ, 0xc0, !PT ;  /* 0x000000030d027812 */ /* 0x002fe200078ec0ff */
[----:B------:R-:W-:Y:S03]  /*01c0*/  BSSY.RECONVERGENT B1, `(.L_x_30) ;  /* 0x00000c6000017945 */ /* 0x000fe60003800200 */
[----:B------:R-:W-:-:S04]  /*01d0*/  ISETP.NE.U32.AND P0, PT, R2, RZ, PT ;  /* 0x000000ff0200720c */ /* 0x000fc80003f05070 */
[----:B------:R-:W-:-:S13]  /*01e0*/  ISETP.NE.AND.EX P0, PT, RZ, RZ, PT, P0 ;  /* 0x000000ffff00720c */ /* 0x000fda0003f05300 */
[----:B------:R-:W-:Y:S05]  /*01f0*/  @!P0 BRA `(.L_x_31) ;  /* 0x0000000c00088947 */ /* 0x000fea0003800000 */
[----:B0-----:R-:W0:Y:S01]  /*0200*/  LDC.64 R8, c[0x4][RZ] ;  /* 0x01000000ff087b82 */ /* 0x001e220000000a00 */
[----:B------:R-:W-:Y:S02]  /*0210*/  IMAD.MOV.U32 R14, RZ, RZ, RZ ;  /* 0x000000ffff0e7224 */ /* 0x000fe400078e00ff */
[----:B0-----:R-:W-:-:S07]  /*0220*/  IMAD.WIDE.U32 R8, R12, 0xc80, R8 ;  /* 0x00000c800c087825 */ /* 0x001fce00078e0008 */
.L_x_34:
[----:B-1----:R-:W-:Y:S01]  /*0230*/  IMAD.MOV.U32 R15, RZ, RZ, RZ ;  /* 0x000000ffff0f7224 */ /* 0x002fe200078e00ff */
[----:B------:R-:W-:Y:S01]  /*0240*/  CS2R R2, SRZ ;  /* 0x0000000000027805 */ /* 0x000fe2000001ff00 */
[----:B------:R-:W-:Y:S01]  /*0250*/  IMAD.MOV.U32 R17, RZ, RZ, RZ ;  /* 0x000000ffff117224 */ /* 0x000fe200078e00ff */
[----:B------:R-:W-:-:S07]  /*0260*/  CS2R R4, SRZ ;  /* 0x0000000000047805 */ /* 0x000fce000001ff00 */
.L_x_33:
[----:B------:R-:W-:-:S05]  /*0270*/  IMAD.WIDE.U32 R10, R17, 0x4, R6 ;  /* 0x00000004110a7825 */ /* 0x000fca00078e0006 */
[----:B------:R0:W5:Y:S01]  /*0280*/  LDG.E R16, desc[UR4][R10.64+0x4] ;  /* 0x000004040a107981 */ /* 0x000162000c1e1900 */
[----:B------:R-:W-:-:S07]  /*0290*/  IMAD.MOV.U32 R19, RZ, RZ, RZ ;  /* 0x000000ffff137224 */ /* 0x000fce00078e00ff */
.L_x_32:
[----:B-----5:R-:W-:Y:S01]  /*02a0*/  SHF.R.U32.HI R24, RZ, R19, R16 ;  /* 0x00000013ff187219 */ /* 0x020fe20000011610 */
[----:B0-----:R-:W-:-:S03]  /*02b0*/  IMAD.SHL.U32 R10, R17, 0x20, RZ ;  /* 0x00000020110a7824 */ /* 0x001fc600078e00ff */
[----:B------:R-:W-:Y:S01]  /*02c0*/  LOP3.LUT R11, R24, 0x1, RZ, 0xc0, !PT ;  /* 0x00000001180b7812 */ /* 0x000fe200078ec0ff */
[----:B------:R-:W-:-:S03]  /*02d0*/  IMAD.IADD R10, R10, 0x1, R19 ;  /* 0x000000010a0a7824 */ /* 0x000fc600078e0213 */
[----:B------:R-:W-:Y:S01]  /*02e0*/  ISETP.NE.U32.AND P0, PT, R11, 0x1, PT ;  /* 0x000000010b00780c */ /* 0x000fe20003f05070 */
[----:B------:R-:W-:-:S03]  /*02f0*/  IMAD R11, R10, 0x5, RZ ;  /* 0x000000050a0b7824 */ /* 0x000fc600078e02ff */
[----:B------:R-:W-:Y:S01]  /*0300*/  R2P PR, R24, 0x7e ;  /* 0x0000007e18007804 */ /* 0x000fe20000000000 */
[----:B------:R-:W-:-:S08]  /*0310*/  IMAD.WIDE.U32 R10, R11, 0x4, R8 ;  /* 0x000000040b0a7825 */ /* 0x000fd000078e0008 */
[----:B------:R-:W2:Y:S04]  /*0320*/  @!P0 LDG.E R18, desc[UR4][R10.64] ;  /* 0x000000040a128981 */ /* 0x000ea8000c1e1900 */
[----:B------:R-:W3:Y:S04]  /*0330*/  @!P0 LDG.E R20, desc[UR4][R10.64+0x10] ;  /* 0x000010040a148981 */ /* 0x000ee8000c1e1900 */
[----:B------:R-:W4:Y:S04]  /*0340*/  @P1 LDG.E R22, desc[UR4][R10.64+0x14] ;  /* 0x000014040a161981 */ /* 0x000f28000c1e1900 */
[----:B------:R-:W4:Y:S04]  /*0350*/  @P2 LDG.E R26, desc[UR4][R10.64+0x28] ;  /* 0x000028040a1a2981 */ /* 0x000f28000c1e1900 */
[----:B------:R-:W4:Y:S04]  /*0360*/  @!P0 LDG.E R21, desc[UR4][R10.64+0x4] ;  /* 0x000004040a158981 */ /* 0x000f28000c1e1900 */
[----:B------:R-:W4:Y:S04]  /*0370*/  @!P0 LDG.E R23, desc[UR4][R10.64+0xc] ;  /* 0x00000c040a178981 */ /* 0x000f28000c1e1900 */
[----:B------:R-:W4:Y:S04]  /*0380*/  @P1 LDG.E R25, desc[UR4][R10.64+0x18] ;  /* 0x000018040a191981 */ /* 0x000f28000c1e1900 */
[----:B------:R-:W4:Y:S04]  /*0390*/  @P3 LDG.E R28, desc[UR4][R10.64+0x3c] ;  /* 0x00003c040a1c3981 */ /* 0x000f28000c1e1900 */
[----:B------:R-:W4:Y:S01]  /*03a0*/  @P6 LDG.E R27, desc[UR4][R10.64+0x7c] ;  /* 0x00007c040a1b6981 */ /* 0x000f22000c1e1900 */
[----:B--2---:R-:W-:-:S03]  /*03b0*/  @!P0 LOP3.LUT R15, R15, R18, RZ, 0x3c, !PT ;  /* 0x000000120f0f8212 */ /* 0x004fc600078e3cff */
[----:B------:R-:W2:Y:S01]  /*03c0*/  @!P0 LDG.E R18, desc[UR4][R10.64+0x8] ;  /* 0x000008040a128981 */ /* 0x000ea2000c1e1900 */
[----:B---3--:R-:W-:-:S03]  /*03d0*/  @!P0 LOP3.LUT R3, R3, R20, RZ, 0x3c, !PT ;  /* 0x0000001403038212 */ /* 0x008fc600078e3cff */
[----:B------:R-:W3:Y:S01]  /*03e0*/  @P1 LDG.E R20, desc[UR4][R10.64+0x24] ;  /* 0x000024040a141981 */ /* 0x000ee2000c1e1900 */
[----:B----4-:R-:W-:-:S03]  /*03f0*/  @P1 LOP3.LUT R15, R15, R22, RZ, 0x3c, !PT ;  /* 0x000000160f0f1212 */ /* 0x010fc600078e3cff */
        /* <DEDUP_REMOVED lines=11> */
[----:B---3--:R-:W-:-:S03]  /*04b0*/  @P1 LOP3.LUT R3, R3, R20, RZ, 0x3c, !PT ;  /* 0x0000001403031212 */ /* 0x008fc600078e3cff */
[----:B------:R-:W3:Y:S01]  /*04c0*/  @P2 LDG.E R20, desc[UR4][R10.64+0x30] ;  /* 0x000030040a142981 */ /* 0x000ee2000c1e1900 */
[----:B----4-:R-:W-:-:S03]  /*04d0*/  @P2 LOP3.LUT R3, R3, R22, RZ, 0x3c, !PT ;  /* 0x0000001603032212 */ /* 0x010fc600078e3cff */
[----:B------:R-:W4:Y:S01]  /*04e0*/  @P3 LDG.E R22, desc[UR4][R10.64+0x4c] ;  /* 0x00004c040a163981 */ /* 0x000f22000c1e1900 */
[----:B------:R-:W-:-:S04]  /*04f0*/  @P3 LOP3.LUT R15, R15, R28, RZ, 0x3c, !PT ;  /* 0x0000001c0f0f3212 */ /* 0x000fc800078e3cff */
[----:B------:R-:W-:Y:S02]  /*0500*/  @P4 LOP3.LUT R15, R15, R26, RZ, 0x3c, !PT ;  /* 0x0000001a0f0f4212 */ /* 0x000fe400078e3cff */
[----:B------:R-:W-:Y:S01]  /*0510*/  @P1 LOP3.LUT R2, R2, R21, RZ, 0x3c, !PT ;  /* 0x0000001502021212 */ /* 0x000fe200078e3cff */
[----:B------:R-:W4:Y:S04]  /*0520*/  @P5 LDG.E R26, desc[UR4][R10.64+0x64] ;  /* 0x000064040a1a5981 */ /* 0x000f28000c1e1900 */
        /* <DEDUP_REMOVED lines=11> */
[----:B------:R-:W-:Y:S02]  /*05e0*/  LOP3.LUT P0, RZ, R24, 0x80, RZ, 0xc0, !PT ;  /* 0x0000008018ff7812 */ /* 0x000fe4000780c0ff */
[----:B------:R-:W-:Y:S02]  /*05f0*/  @P5 LOP3.LUT R15, R15, R26, RZ, 0x3c, !PT ;  /* 0x0000001a0f0f5212 */ /* 0x000fe400078e3cff */
[----:B------:R-:W4:Y:S01]  /*0600*/  @P6 LDG.E R26, desc[UR4][R10.64+0x78] ;  /* 0x000078040a1a6981 */ /* 0x000f22000c1e1900 */
[----:B------:R-:W-:-:S03]  /*0610*/  @P3 LOP3.LUT R4, R4, R21, RZ, 0x3c, !PT ;  /* 0x0000001504043212 */ /* 0x000fc600078e3cff */
[----:B------:R-:W4:Y:S01]  /*0620*/  @P4 LDG.E R21, desc[UR4][R10.64+0x5c] ;  /* 0x00005c040a154981 */ /* 0x000f22000c1e1900 */
[----:B------:R-:W-:-:S03]  /*0630*/  @P3 LOP3.LUT R2, R2, R23, RZ, 0x3c, !PT ;  /* 0x0000001702023212 */ /* 0x000fc600078e3cff */
[----:B------:R-:W4:Y:S01]  /*0640*/  @P5 LDG.E R23, desc[UR4][R10.64+0x68] ;  /* 0x000068040a175981 */ /* 0x000f22000c1e1900 */
[----:B------:R-:W-:-:S03]  /*0650*/  @P4 LOP3.LUT R4, R4, R25, RZ, 0x3c, !PT ;  /* 0x0000001904044212 */ /* 0x000fc600078e3cff */
        /* <DEDUP_REMOVED lines=21> */
[----:B------:R-:W-:Y:S02]  /*07b0*/  @P6 LOP3.LUT R4, R4, R27, RZ, 0x3c, !PT ;  /* 0x0000001b04046212 */ /* 0x000fe400078e3cff */
[----:B------:R-:W-:Y:S02]  /*07c0*/  @P6 LOP3.LUT R2, R2, R21, RZ, 0x3c, !PT ;  /* 0x0000001502026212 */ /* 0x000fe400078e3cff */
[----:B------:R-:W-:Y:S02]  /*07d0*/  @P0 LOP3.LUT R4, R4, R23, RZ, 0x3c, !PT ;  /* 0x0000001704040212 */ /* 0x000fe400078e3cff */
[----:B------:R-:W-:Y:S02]  /*07e0*/  @P0 LOP3.LUT R2, R2, R25, RZ, 0x3c, !PT ;  /* 0x0000001902020212 */ /* 0x000fe400078e3cff */
[----:B--2---:R-:W-:Y:S02]  /*07f0*/  @P6 LOP3.LUT R5, R5, R18, RZ, 0x3c, !PT ;  /* 0x0000001205056212 */ /* 0x004fe400078e3cff */
[----:B---3--:R-:W-:-:S02]  /*0800*/  @P6 LOP3.LUT R3, R3, R20, RZ, 0x3c, !PT ;  /* 0x0000001403036212 */ /* 0x008fc400078e3cff */
        /* <DEDUP_REMOVED lines=31> */
[----:B------:R-:W-:Y:S02]  /*0a00*/  LOP3.LUT P0, RZ, R24, 0x8000, RZ, 0xc0, !PT ;  /* 0x0000800018ff7812 */ /* 0x000fe4000780c0ff */
[----:B----4-:R-:W-:Y:S01]  /*0a10*/  @P5 LOP3.LUT R15, R15, R26, RZ, 0x3c, !PT ;  /* 0x0000001a0f0f5212 */ /* 0x010fe200078e3cff */
[----:B------:R-:W4:Y:S04]  /*0a20*/  @P3 LDG.E R24, desc[UR4][R10.64+0xe4] ;  /* 0x0000e4040a183981 */ /* 0x000f28000c1e1900 */
[----:B------:R-:W2:Y:S01]  /*0a30*/  @P6 LDG.E R26, desc[UR4][R10.64+0x118] ;  /* 0x000118040a1a6981 */ /* 0x000ea2000c1e1900 */
        /* <DEDUP_REMOVED lines=8> */
[----:B---3--:R-:W-:-:S03]  /*0ac0*/  @P2 LOP3.LUT R3, R3, R22, RZ, 0x3c, !PT ;  /* 0x0000001603032212 */ /* 0x008fc600078e3cff */
[----:B------:R-:W3:Y:S01]  /*0ad0*/  @P4 LDG.E R22, desc[UR4][R10.64+0x100] ;  /* 0x000100040a164981 */ /* 0x000ee2000c1e1900 */
[----:B--2---:R-:W-:-:S03]  /*0ae0*/  @P6 LOP3.LUT R15, R15, R26, RZ, 0x3c, !PT ;  /* 0x0000001a0f0f6212 */ /* 0x004fc600078e3cff */
[----:B------:R-:W2:Y:S01]  /*0af0*/  @P0 LDG.E R26, desc[UR4][R10.64+0x12c] ;  /* 0x00012c040a1a0981 */ /* 0x000ea2000c1e1900 */
[----:B----4-:R-:W-:-:S03]  /*0b00*/  @P2 LOP3.LUT R2, R2, R23, RZ, 0x3c, !PT ;  /* 0x0000001702022212 */ /* 0x010fc600078e3cff */
[----:B------:R-:W4:Y:S01]  /*0b10*/  @P4 LDG.E R23, desc[UR4][R10.64+0xfc] ;  /* 0x0000fc040a174981 */ /* 0x000f22000c1e1900 */
[----:B------:R-:W-:-:S03]  /*0b20*/  @P2 LOP3.LUT R5, R5, R20, RZ, 0x3c, !PT ;  /* 0x0000001405052212 */ /* 0x000fc600078e3cff */
[----:B------:R-:W4:Y:S01]  /*0b30*/  @P4 LDG.E R20, desc[UR4][R10.64+0xf8] ;  /* 0x0000f8040a144981 */ /* 0x000f22000c1e1900 */
[----:B------:R-:W-:Y:S02]  /*0b40*/  @P3 LOP3.LUT R2, R2, R27, RZ, 0x3c, !PT ;  /* 0x0000001b02023212 */ /* 0x000fe400078e3cff */
[----:B------:R-:W-:Y:S01]  /*0b50*/  @P3 LOP3.LUT R4, R4, R25, RZ, 0x3c, !PT ;  /* 0x0000001904043212 */ /* 0x000fe200078e3cff */
[----:B------:R-:W4:Y:S01]  /*0b60*/  @P5 LDG.E R27, desc[UR4][R10.64+0x110] ;  /* 0x000110040a1b5981 */ /* 0x000f22000c1e1900 */
[----:B------:R-:W-:-:S03]  /*0b70*/  @P3 LOP3.LUT R5, R5, R24, RZ, 0x3c, !PT ;  /* 0x0000001805053212 */ /* 0x000fc600078e3cff */
[----:B------:R-:W4:Y:S04]  /*0b80*/  @P5 LDG.E R25, desc[UR4][R10.64+0x108] ;  /* 0x000108040a195981 */ /* 0x000f28000c1e1900 */
        /* <DEDUP_REMOVED lines=19> */
[----:B------:R-:W-:-:S05]  /*0cc0*/  VIADD R19, R19, 0x10 ;  /* 0x0000001013137836 */ /* 0x000fca0000000000 */
[----:B------:R-:W-:Y:S02]  /*0cd0*/  ISETP.NE.AND P1, PT, R19, 0x20, PT ;  /* 0x000000201300780c */ /* 0x000fe40003f25270 */
[----:B------:R-:W-:Y:S02]  /*0ce0*/  @P5 LOP3.LUT R3, R3, R18, RZ, 0x3c, !PT ;  /* 0x0000001203035212 */ /* 0x000fe400078e3cff */
[----:B------:R-:W-:Y:S02]  /*0cf0*/  @P6 LOP3.LUT R4, R4, R21, RZ, 0x3c, !PT ;  /* 0x0000001504046212 */ /* 0x000fe400078e3cff */
[----:B---3--:R-:W-:-:S04]  /*0d00*/  @P6 LOP3.LUT R3, R3, R22, RZ, 0x3c, !PT ;  /* 0x0000001603036212 */ /* 0x008fc800078e3cff */
[----:B--2---:R-:W-:Y:S02]  /*0d10*/  @P0 LOP3.LUT R3, R3, R26, RZ, 0x3c, !PT ;  /* 0x0000001a03030212 */ /* 0x004fe400078e3cff */
[----:B----4-:R-:W-:Y:S02]  /*0d20*/  @P6 LOP3.LUT R2, R2, R23, RZ, 0x3c, !PT ;  /* 0x0000001702026212 */ /* 0x010fe400078e3cff */
[----:B------:R-:W-:Y:S02]  /*0d30*/  @P6 LOP3.LUT R5, R5, R20, RZ, 0x3c, !PT ;  /* 0x0000001405056212 */ /* 0x000fe400078e3cff */
[----:B------:R-:W-:Y:S02]  /*0d40*/  @P0 LOP3.LUT R2, R2, R27, RZ, 0x3c, !PT ;  /* 0x0000001b02020212 */ /* 0x000fe400078e3cff */
[----:B------:R-:W-:Y:S02]  /*0d50*/  @P0 LOP3.LUT R4, R4, R25, RZ, 0x3c, !PT ;  /* 0x0000001904040212 */ /* 0x000fe400078e3cff */
[----:B------:R-:W-:Y:S01]  /*0d60*/  @P0 LOP3.LUT R5, R5, R24, RZ, 0x3c, !PT ;  /* 0x0000001805050212 */ /* 0x000fe200078e3cff */
[----:B------:R-:W-:Y:S06]  /*0d70*/  @P1 BRA `(.L_x_32) ;  /* 0xfffffff400481947 */ /* 0x000fec000383ffff */
[----:B------:R-:W-:-:S05]  /*0d80*/  VIADD R17, R17, 0x1 ;  /* 0x0000000111117836 */ /* 0x000fca0000000000 */
[----:B------:R-:W-:-:S13]  /*0d90*/  ISETP.NE.AND P0, PT, R17, 0x5, PT ;  /* 0x000000051100780c */ /* 0x000fda0003f05270 */
[----:B------:R-:W-:Y:S05]  /*0da0*/  @P0 BRA `(.L_x_33) ;  /* 0xfffffff400300947 */ /* 0x000fea000383ffff */
[----:B------:R1:W-:Y:S01]  /*0db0*/  STG.E.64 desc[UR4][R6.64+0x8], R4 ;  /* 0x0000080406007986 */ /* 0x0003e2000c101b04 */
[----:B------:R-:W-:Y:S01]  /*0dc0*/  VIADD R14, R14, 0x1 ;  /* 0x000000010e0e7836 */ /* 0x000fe20000000000 */
[----:B------:R-:W-:Y:S02]  /*0dd0*/  LOP3.LUT R11, R13, 0x3, RZ, 0xc0, !PT ;  /* 0x000000030d0b7812 */ /* 0x000fe400078ec0ff */
[----:B------:R1:W-:Y:S02]  /*0de0*/  STG.E.64 desc[UR4][R6.64+0x10], R2 ;  /* 0x0000100206007986 */ /* 0x0003e4000c101b04 */
[----:B------:R-:W-:Y:S02]  /*0df0*/  ISETP.GE.U32.AND P0, PT, R14, R11, PT ;  /* 0x0000000b0e00720c */ /* 0x000fe40003f06070 */
[----:B------:R1:W-:Y:S11]  /*0e00*/  STG.E desc[UR4][R6.64+0x4], R15 ;  /* 0x0000040f06007986 */ /* 0x0003f6000c101904 */
[----:B------:R-:W-:Y:S05]  /*0e10*/  @!P0 BRA `(.L_x_34) ;  /* 0xfffffff400048947 */ /* 0x000fea000383ffff */
.L_x_31:
[----:B------:R-:W-:Y:S05]  /*0e20*/  BSYNC.RECONVERGENT B1 ;  /* 0x0000000000017941 */ /* 0x000fea0003800200 */
.L_x_30:
[C---:B------:R-:W-:Y:S01]  /*0e30*/  ISETP.GT.U32.AND P0, PT, R13.reuse, 0x3, PT ;  /* 0x000000030d00780c */ /* 0x040fe20003f04070 */
[----:B------:R-:W-:Y:S01]  /*0e40*/  VIADD R12, R12, 0x1 ;  /* 0x000000010c0c7836 */ /* 0x000fe20000000000 */
[--C-:B------:R-:W-:Y:S02]  /*0e50*/  SHF.R.U64 R13, R13, 0x2, R0.reuse ;  /* 0x000000020d0d7819 */ /* 0x100fe40000001200 */
[----:B------:R-:W-:Y:S02]  /*0e60*/  ISETP.GT.U32.AND.EX P0, PT, R0, RZ, PT, P0 ;  /* 0x000000ff0000720c */ /* 0x000fe40003f04100 */
[----:B------:R-:W-:-:S11]  /*0e70*/  SHF.R.U32.HI R0, RZ, 0x2, R0 ;  /* 0x00000002ff007819 */ /* 0x000fd60000011600 */
[----:B------:R-:W-:Y:S05]  /*0e80*/  @P0 BRA `(.L_x_35) ;  /* 0xfffffff000c80947 */ /* 0x000fea000383ffff */
.L_x_29:
[----:B------:R-:W-:Y:S05]  /*0e90*/  BSYNC.RECONVERGENT B0 ;  /* 0x0000000000007941 */ /* 0x000fea0003800200 */
.L_x_28:
[----:B------:R-:W-:Y:S04]  /*0ea0*/  STG.E.64 desc[UR4][R6.64+0x18], RZ ;  /* 0x000018ff06007986 */ /* 0x000fe8000c101b04 */
[----:B------:R-:W-:Y:S04]  /*0eb0*/  STG.E desc[UR4][R6.64+0x20], RZ ;  /* 0x000020ff06007986 */ /* 0x000fe8000c101904 */
[----:B------:R-:W-:Y:S01]  /*0ec0*/  STG.E.64 desc[UR4][R6.64+0x28], RZ ;  /* 0x000028ff06007986 */ /* 0x000fe2000c101b04 */
[----:B------:R-:W-:Y:S05]  /*0ed0*/  EXIT ;  /* 0x000000000000794d */ /* 0x000fea0003800000 */
.L_x_36:
        /* <DEDUP_REMOVED lines=10> */
.L_x_40:


//--------------------- .nv.global.init           --------------------------
	.section	.nv.global.init,"aw",@progbits
	.align	4
.nv.global.init:
	.type		mrg32k3aM1SubSeq,@object
	.size		mrg32k3aM1SubSeq,(mrg32k3aM2SubSeq - mrg32k3aM1SubSeq)
mrg32k3aM1SubSeq:
        /*0000*/ 	.byte	0x0b, 0xcc, 0xee, 0x04, 0x73, 0x29, 0x8b, 0x6f, 0xf6, 0x53, 0x03, 0xf6, 0x23, 0xf6, 0xea, 0xda
        /* <DEDUP_REMOVED lines=125> */
	.type		mrg32k3aM2SubSeq,@object
	.size		mrg32k3aM2SubSeq,(mrg32k3aM1 - mrg32k3aM2SubSeq)
mrg32k3aM2SubSeq:
        /* <DEDUP_REMOVED lines=126> */
	.type		mrg32k3aM1,@object
	.size		mrg32k3aM1,(mrg32k3aM1Seq - mrg32k3aM1)
mrg32k3aM1:
        /* <DEDUP_REMOVED lines=144> */
	.type		mrg32k3aM1Seq,@object
	.size		mrg32k3aM1Seq,(mrg32k3aM2 - mrg32k3aM1Seq)
mrg32k3aM1Seq:
        /* <DEDUP_REMOVED lines=144> */
	.type		mrg32k3aM2,@object
	.size		mrg32k3aM2,(mrg32k3aM2Seq - mrg32k3aM2)
mrg32k3aM2:
        /* <DEDUP_REMOVED lines=144> */
	.type		mrg32k3aM2Seq,@object
	.size		mrg32k3aM2Seq,(precalc_xorwow_matrix - mrg32k3aM2Seq)
mrg32k3aM2Seq:
        /* <DEDUP_REMOVED lines=144> */
	.type		precalc_xorwow_matrix,@object
	.size		precalc_xorwow_matrix,(precalc_xorwow_offset_matrix - precalc_xorwow_matrix)
precalc_xorwow_matrix:
        /* <DEDUP_REMOVED lines=6400> */
	.type		precalc_xorwow_offset_matrix,@object
	.size		precalc_xorwow_offset_matrix,(.L_1 - precalc_xorwow_offset_matrix)
precalc_xorwow_offset_matrix:
        /* <DEDUP_REMOVED lines=6400> */
.L_1:


//--------------------- .nv.shared.reserved.0     --------------------------
	.section	.nv.shared.reserved.0,"aw",@nobits
	.weak		__nv_reservedSMEM_offset_0_alias
	.size		__nv_reservedSMEM_offset_0_alias, 0, 64
	.other		__nv_reservedSMEM_offset_0_alias,@"STO_CUDA_RESERVED_SHARED STV_DEFAULT"
__nv_reservedSMEM_offset_0_alias:
	.zero		0
	.zero		64


//--------------------- .nv.constant0._Z9genNormalmPf --------------------------
	.section	.nv.constant0._Z9genNormalmPf,"a",@progbits
	.sectionflags	@""
	.align	4
.nv.constant0._Z9genNormalmPf:
	.zero		912


//--------------------- .nv.constant0._Z10genUniformmPf --------------------------
	.section	.nv.constant0._Z10genUniformmPf,"a",@progbits
	.sectionflags	@""
	.align	4
.nv.constant0._Z10genUniformmPf:
	.zero		912


//--------------------- .nv.constant0._Z10initCurandP17curandStateXORWOWm --------------------------
	.section	.nv.constant0._Z10initCurandP17curandStateXORWOWm,"a",@progbits
	.sectionflags	@""
	.align	4
.nv.constant0._Z10initCurandP17curandStateXORWOWm:
	.zero		912


//--------------------- SYMBOLS --------------------------

	.type		.nv.reservedSmem.offset0,@object
	.size		.nv.reservedSmem.offset0,0x4
